	.target	sm_90a

	.elftype	@"ET_EXEC"


//--------------------- .note.nv.tkinfo           --------------------------
	.section	.note.nv.tkinfo,"",@"SHT_NOTE"
	.sectionflags	@"SHF_NOTE_NV_TKINFO"
	.tkinfo
        /*0018*/ 	.word	0x00000002
        /*0030*/ 	.string	""
        /*0030*/ 	.string	"ptxas"
        /*0030*/ 	.string	"Cuda compilation tools, release 13.0, V13.0.88"
        /*0030*/ 	.string	"Build cuda_13.0.r13.0/compiler.36424714_0"
        /*0030*/ 	.string	"-arch sm_90a -m 64 "



//--------------------- .note.nv.cuinfo           --------------------------
	.section	.note.nv.cuinfo,"",@"SHT_NOTE"
	.sectionflags	@"SHF_NOTE_NV_CUINFO"
        /*0018*/ 	.short	0x0002
        /*001a*/ 	.short	0x005a
        /*001c*/ 	.short	0x0082
	.zero		2


//--------------------- .nv.info                  --------------------------
	.section	.nv.info,"",@"SHT_CUDA_INFO"
	.align	4


	//----- nvinfo : EIATTR_REGCOUNT
	.align		4
        /*0000*/ 	.byte	0x04, 0x2f
        /*0002*/ 	.short	(.L_12 - .L_11)
	.align		4
.L_11:
        /*0004*/ 	.word	index@(_ZN7cutlass13device_kernelINS_4gemm6kernel13GemmUniversalIN4cute5tupleIJiiiiEEENS1_10collective13CollectiveMmaINS1_37MainloopSm90TmaGmmaWarpSpecializedFP8ILi8ENS5_IJNS4_1CILi1EEESB_SB_EEENS1_32KernelTmaWarpSpecializedPingpongEEENS5_IJNSA_ILi64EEENSA_ILi384EEESF_EEENS_12float_e4m3_tENS5_IJlSB_lEEESI_SJ_NS4_8TiledMMAINS4_8MMA_AtomIJNS4_4SM904GMMA31MMA_64x192x32_F32E4M3E4M3_SS_TNILNSN_7ScaleInE1ELSP_1EEEEEENS4_6LayoutISC_NS5_IJNSA_ILi0EEEST_ST_EEEEENS5_IJNS4_10UnderscoreESW_SW_EEEEENS4_13SM90_TMA_LOADENS4_14ComposedLayoutINS4_7SwizzleILi2ELi4ELi3EEENS4_18smem_ptr_flag_bitsILi8EEENSS_INS5_IJNSA_ILi8EEESF_EEENS5_IJSF_SB_EEEEEEEvNS4_8identityESZ_S19_vS1A_EENS_8epilogue10collective6detail29Sm90TmaWarpSpecializedAdapterINS1D_15DefaultEpilogueISI_SJ_SJ_NS1C_6thread17LinearCombinationISI_Li1EffLNS1H_9ScaleType4KindE0ELNS_15FloatRoundStyleE2ESI_EENS1_15EpilogueDefaultEEEEEvvEEEEvNT_6ParamsE)
        /*0008*/ 	.word	0x000000a8


	//----- nvinfo : EIATTR_FRAME_SIZE
	.align		4
.L_12:
        /*000c*/ 	.byte	0x04, 0x11
        /*000e*/ 	.short	(.L_14 - .L_13)
	.align		4
.L_13:
        /*0010*/ 	.word	index@(_ZN7cutlass13device_kernelINS_4gemm6kernel13GemmUniversalIN4cute5tupleIJiiiiEEENS1_10collective13CollectiveMmaINS1_37MainloopSm90TmaGmmaWarpSpecializedFP8ILi8ENS5_IJNS4_1CILi1EEESB_SB_EEENS1_32KernelTmaWarpSpecializedPingpongEEENS5_IJNSA_ILi64EEENSA_ILi384EEESF_EEENS_12float_e4m3_tENS5_IJlSB_lEEESI_SJ_NS4_8TiledMMAINS4_8MMA_AtomIJNS4_4SM904GMMA31MMA_64x192x32_F32E4M3E4M3_SS_TNILNSN_7ScaleInE1ELSP_1EEEEEENS4_6LayoutISC_NS5_IJNSA_ILi0EEEST_ST_EEEEENS5_IJNS4_10UnderscoreESW_SW_EEEEENS4_13SM90_TMA_LOADENS4_14ComposedLayoutINS4_7SwizzleILi2ELi4ELi3EEENS4_18smem_ptr_flag_bitsILi8EEENSS_INS5_IJNSA_ILi8EEESF_EEENS5_IJSF_SB_EEEEEEEvNS4_8identityESZ_S19_vS1A_EENS_8epilogue10collective6detail29Sm90TmaWarpSpecializedAdapterINS1D_15DefaultEpilogueISI_SJ_SJ_NS1C_6thread17LinearCombinationISI_Li1EffLNS1H_9ScaleType4KindE0ELNS_15FloatRoundStyleE2ESI_EENS1_15EpilogueDefaultEEEEEvvEEEEvNT_6ParamsE)
        /*0014*/ 	.word	0x00000318


	//----- nvinfo : EIATTR_MIN_STACK_SIZE
	.align		4
.L_14:
        /*0018*/ 	.byte	0x04, 0x12
        /*001a*/ 	.short	(.L_16 - .L_15)
	.align		4
.L_15:
        /*001c*/ 	.word	index@(_ZN7cutlass13device_kernelINS_4gemm6kernel13GemmUniversalIN4cute5tupleIJiiiiEEENS1_10collective13CollectiveMmaINS1_37MainloopSm90TmaGmmaWarpSpecializedFP8ILi8ENS5_IJNS4_1CILi1EEESB_SB_EEENS1_32KernelTmaWarpSpecializedPingpongEEENS5_IJNSA_ILi64EEENSA_ILi384EEESF_EEENS_12float_e4m3_tENS5_IJlSB_lEEESI_SJ_NS4_8TiledMMAINS4_8MMA_AtomIJNS4_4SM904GMMA31MMA_64x192x32_F32E4M3E4M3_SS_TNILNSN_7ScaleInE1ELSP_1EEEEEENS4_6LayoutISC_NS5_IJNSA_ILi0EEEST_ST_EEEEENS5_IJNS4_10UnderscoreESW_SW_EEEEENS4_13SM90_TMA_LOADENS4_14ComposedLayoutINS4_7SwizzleILi2ELi4ELi3EEENS4_18smem_ptr_flag_bitsILi8EEENSS_INS5_IJNSA_ILi8EEESF_EEENS5_IJSF_SB_EEEEEEEvNS4_8identityESZ_S19_vS1A_EENS_8epilogue10collective6detail29Sm90TmaWarpSpecializedAdapterINS1D_15DefaultEpilogueISI_SJ_SJ_NS1C_6thread17LinearCombinationISI_Li1EffLNS1H_9ScaleType4KindE0ELNS_15FloatRoundStyleE2ESI_EENS1_15EpilogueDefaultEEEEEvvEEEEvNT_6ParamsE)
        /*0020*/ 	.word	0x00000318
.L_16:


//--------------------- .nv.compat                --------------------------
	.section	.nv.compat,"",@"SHT_CUDA_COMPAT_INFO"
	.align	4
        /*0000*/ 	.byte	0x02, 0x09, 0x01, 0x00, 0x02, 0x02, 0x04, 0x00, 0x02, 0x05, 0x05, 0x00, 0x03, 0x07, 0x01, 0x01
        /*0010*/ 	.byte	0x02, 0x03, 0x01, 0x00, 0x02, 0x06, 0x01, 0x00, 0x04, 0x0b, 0x08, 0x00, 0x00, 0x00, 0x00, 0x00
        /*0020*/ 	.byte	0x00, 0x00, 0x00, 0x00


//--------------------- .nv.info._ZN7cutlass13device_kernelINS_4gemm6kernel13GemmUniversalIN4cute5tupleIJiiiiEEENS1_10collective13CollectiveMmaINS1_37MainloopSm90TmaGmmaWarpSpecializedFP8ILi8ENS5_IJNS4_1CILi1EEESB_SB_EEENS1_32KernelTmaWarpSpecializedPingpongEEENS5_IJNSA_ILi64EEENSA_ILi384EEESF_EEENS_12float_e4m3_tENS5_IJlSB_lEEESI_SJ_NS4_8TiledMMAINS4_8MMA_AtomIJNS4_4SM904GMMA31MMA_64x192x32_F32E4M3E4M3_SS_TNILNSN_7ScaleInE1ELSP_1EEEEEENS4_6LayoutISC_NS5_IJNSA_ILi0EEEST_ST_EEEEENS5_IJNS4_10UnderscoreESW_SW_EEEEENS4_13SM90_TMA_LOADENS4_14ComposedLayoutINS4_7SwizzleILi2ELi4ELi3EEENS4_18smem_ptr_flag_bitsILi8EEENSS_INS5_IJNSA_ILi8EEESF_EEENS5_IJSF_SB_EEEEEEEvNS4_8identityESZ_S19_vS1A_EENS_8epilogue10collective6detail29Sm90TmaWarpSpecializedAdapterINS1D_15DefaultEpilogueISI_SJ_SJ_NS1C_6thread17LinearCombinationISI_Li1EffLNS1H_9ScaleType4KindE0ELNS_15FloatRoundStyleE2ESI_EENS1_15EpilogueDefaultEEEEEvvEEEEvNT_6ParamsE --------------------------
	.section	.nv.info._ZN7cutlass13device_kernelINS_4gemm6kernel13GemmUniversalIN4cute5tupleIJiiiiEEENS1_10collective13CollectiveMmaINS1_37MainloopSm90TmaGmmaWarpSpecializedFP8ILi8ENS5_IJNS4_1CILi1EEESB_SB_EEENS1_32KernelTmaWarpSpecializedPingpongEEENS5_IJNSA_ILi64EEENSA_ILi384EEESF_EEENS_12float_e4m3_tENS5_IJlSB_lEEESI_SJ_NS4_8TiledMMAINS4_8MMA_AtomIJNS4_4SM904GMMA31MMA_64x192x32_F32E4M3E4M3_SS_TNILNSN_7ScaleInE1ELSP_1EEEEEENS4_6LayoutISC_NS5_IJNSA_ILi0EEEST_ST_EEEEENS5_IJNS4_10UnderscoreESW_SW_EEEEENS4_13SM90_TMA_LOADENS4_14ComposedLayoutINS4_7SwizzleILi2ELi4ELi3EEENS4_18smem_ptr_flag_bitsILi8EEENSS_INS5_IJNSA_ILi8EEESF_EEENS5_IJSF_SB_EEEEEEEvNS4_8identityESZ_S19_vS1A_EENS_8epilogue10collective6detail29Sm90TmaWarpSpecializedAdapterINS1D_15DefaultEpilogueISI_SJ_SJ_NS1C_6thread17LinearCombinationISI_Li1EffLNS1H_9ScaleType4KindE0ELNS_15FloatRoundStyleE2ESI_EENS1_15EpilogueDefaultEEEEEvvEEEEvNT_6ParamsE,"",@"SHT_CUDA_INFO"
	.sectionflags	@""
	.align	4


	//----- nvinfo : EIATTR_CUDA_API_VERSION
	.align		4
        /*0000*/ 	.byte	0x04, 0x37
        /*0002*/ 	.short	(.L_18 - .L_17)
.L_17:
        /*0004*/ 	.word	0x00000082


	//----- nvinfo : EIATTR_KPARAM_INFO
	.align		4
.L_18:
        /*0008*/ 	.byte	0x04, 0x17
        /*000a*/ 	.short	(.L_20 - .L_19)
.L_19:
        /*000c*/ 	.word	0x00000000
        /*0010*/ 	.short	0x0000
        /*0012*/ 	.short	0x0070
        /*0014*/ 	.byte	0x00, 0xf0, 0x01, 0x10


	//----- nvinfo : EIATTR_SPARSE_MMA_MASK
	.align		4
.L_20:
        /*0018*/ 	.byte	0x03, 0x50
        /*001a*/ 	.short	0x0000


	//----- nvinfo : EIATTR_MAXREG_COUNT
	.align		4
        /*001c*/ 	.byte	0x03, 0x1b
        /*001e*/ 	.short	0x00a8


	//----- nvinfo : EIATTR_NUM_BARRIERS
	.align		4
        /*0020*/ 	.byte	0x02, 0x4c
        /*0022*/ 	.byte	0x01
	.zero		1


	//----- nvinfo : EIATTR_ANNOTATIONS
	.align		4
        /*0024*/ 	.byte	0x04, 0x55
        /*0026*/ 	.short	(.L_22 - .L_21)


	//   ....[0]....
.L_21:
        /*0028*/ 	.word	0x00000001
        /*002c*/ 	.byte	0x60, 0x0a, 0x00, 0x00, 0x01, 0x00, 0x00, 0x00, 0x60, 0x0c, 0x00, 0x00, 0x01, 0x00, 0x00, 0x00
        /* <DEDUP_REMOVED lines=783> */
        /*312c*/ 	.byte	0x30, 0xa6, 0x01, 0x00


	//----- nvinfo : EIATTR_MERCURY_ISA_VERSION
	.align		4
.L_22:
        /*3130*/ 	.byte	0x03, 0x5f
        /*3132*/ 	.short	0x0101


	//----- nvinfo : EIATTR_INT_WARP_WIDE_INSTR_OFFSETS
	.align		4
        /*3134*/ 	.byte	0x04, 0x31
        /*3136*/ 	.short	(.L_24 - .L_23)


	//   ....[0]....
.L_23:
        /*3138*/ 	.word	0x00000560


	//   ....[1]....
        /*313c*/ 	.word	0x00000570


	//   ....[2]....
        /*3140*/ 	.word	0x000005e0


	//   ....[3]....
        /*3144*/ 	.word	0x000005f0


	//   ....[4]....
        /*3148*/ 	.word	0x00000600


	//   ....[5]....
        /*314c*/ 	.word	0x00000620


	//   ....[6]....
        /*3150*/ 	.word	0x00000680


	//   ....[7]....
        /*3154*/ 	.word	0x000006a0


	//----- nvinfo : EIATTR_COOP_GROUP_MASK_REGIDS
	.align		4
.L_24:
        /*3158*/ 	.byte	0x04, 0x29
        /*315a*/ 	.short	(.L_26 - .L_25)


	//   ....[0]....
.L_25:
        /*315c*/ 	.word	0xffffffff


	//   ....[1]....
        /*3160*/ 	.word	0xffffffff


	//   ....[2]....
        /*3164*/ 	.word	0xffffffff


	//   ....[3]....
        /*3168*/ 	.word	0xffffffff


	//   ....[4]....
        /*316c*/ 	.word	0xffffffff


	//   ....[5]....
        /*3170*/ 	.word	0xffffffff


	//----- nvinfo : EIATTR_COOP_GROUP_INSTR_OFFSETS
	.align		4
.L_26:
        /*3174*/ 	.byte	0x04, 0x28
        /*3176*/ 	.short	(.L_28 - .L_27)


	//   ....[0]....
.L_27:
        /*3178*/ 	.word	0x00000060


	//   ....[1]....
        /*317c*/ 	.word	0x00000090


	//   ....[2]....
        /*3180*/ 	.word	0x00000190


	//   ....[3]....
        /*3184*/ 	.word	0x00000450


	//   ....[4]....
        /*3188*/ 	.word	0x00000490


	//   ....[5]....
        /*318c*/ 	.word	0x000004d0


	//----- nvinfo : EIATTR_REG_RECONFIG
	.align		4
.L_28:
        /*3190*/ 	.byte	0x01, 0x54
	.zero		2


	//----- nvinfo : EIATTR_MBARRIER_INSTR_OFFSETS
	.align		4
        /*3194*/ 	.byte	0x04, 0x39
        /*3196*/ 	.short	(.L_30 - .L_29)


	//   ....[0]....
.L_29:
        /*3198*/ 	.word	0x00000330
        /*319c*/ 	.word	0x000000ff
        /*31a0*/ 	.word	0x00000000
        /*31a4*/ 	.short	0x0100
        /*31a6*/ 	.byte	0x09
	.zero		1


	//   ....[1]....
        /*31a8*/ 	.word	0x00000340
        /*31ac*/ 	.word	0x000000ff
        /*31b0*/ 	.word	0x00000040
        /*31b4*/ 	.short	0x0100
        /*31b6*/ 	.byte	0x09
	.zero		1


	//   ....[2]....
        /*31b8*/ 	.word	0x00000350
        /*31bc*/ 	.word	0x000000ff
        /*31c0*/ 	.word	0x00000008
        /*31c4*/ 	.short	0x0100
        /*31c6*/ 	.byte	0x09
	.zero		1


	//   ....[3]....
        /*31c8*/ 	.word	0x00000360
        /*31cc*/ 	.word	0x000000ff
        /*31d0*/ 	.word	0x00000048
        /*31d4*/ 	.short	0x0100
        /*31d6*/ 	.byte	0x09
	.zero		1


	//   ....[4]....
        /*31d8*/ 	.word	0x00000370
        /*31dc*/ 	.word	0x000000ff
        /*31e0*/ 	.word	0x00000010
        /*31e4*/ 	.short	0x0100
        /*31e6*/ 	.byte	0x09
	.zero		1


	//   ....[5]....
        /*31e8*/ 	.word	0x00000380
        /*31ec*/ 	.word	0x000000ff
        /*31f0*/ 	.word	0x00000050
        /*31f4*/ 	.short	0x0100
        /*31f6*/ 	.byte	0x09
	.zero		1


	//   ....[6]....
        /*31f8*/ 	.word	0x00000390
        /*31fc*/ 	.word	0x000000ff
        /*3200*/ 	.word	0x00000018
        /*3204*/ 	.short	0x0100
        /*3206*/ 	.byte	0x09
	.zero		1


	//   ....[7]....
        /*3208*/ 	.word	0x000003a0
        /*320c*/ 	.word	0x000000ff
        /*3210*/ 	.word	0x00000058
        /*3214*/ 	.short	0x0100
        /*3216*/ 	.byte	0x09
	.zero		1


	//   ....[8]....
        /*3218*/ 	.word	0x000003b0
        /*321c*/ 	.word	0x000000ff
        /*3220*/ 	.word	0x00000020
        /*3224*/ 	.short	0x0100
        /*3226*/ 	.byte	0x09
	.zero		1


	//   ....[9]....
        /*3228*/ 	.word	0x000003c0
        /*322c*/ 	.word	0x000000ff
        /*3230*/ 	.word	0x00000060
        /*3234*/ 	.short	0x0100
        /*3236*/ 	.byte	0x09
	.zero		1


	//   ....[10]....
        /*3238*/ 	.word	0x000003d0
        /*323c*/ 	.word	0x000000ff
        /*3240*/ 	.word	0x00000028
        /*3244*/ 	.short	0x0100
        /*3246*/ 	.byte	0x09
	.zero		1


	//   ....[11]....
        /*3248*/ 	.word	0x000003e0
        /*324c*/ 	.word	0x000000ff
        /*3250*/ 	.word	0x00000068
        /*3254*/ 	.short	0x0100
        /*3256*/ 	.byte	0x09
	.zero		1


	//   ....[12]....
        /*3258*/ 	.word	0x000003f0
        /*325c*/ 	.word	0x000000ff
        /*3260*/ 	.word	0x00000030
        /*3264*/ 	.short	0x0100
        /*3266*/ 	.byte	0x09
	.zero		1


	//   ....[13]....
        /*3268*/ 	.word	0x00000400
        /*326c*/ 	.word	0x000000ff
        /*3270*/ 	.word	0x00000070
        /*3274*/ 	.short	0x0100
        /*3276*/ 	.byte	0x09
	.zero		1


	//   ....[14]....
        /*3278*/ 	.word	0x00000410
        /*327c*/ 	.word	0x000000ff
        /*3280*/ 	.word	0x00000038
        /*3284*/ 	.short	0x0100
        /*3286*/ 	.byte	0x09
	.zero		1


	//   ....[15]....
        /*3288*/ 	.word	0x00000420
        /*328c*/ 	.word	0x000000ff
        /*3290*/ 	.word	0x00000078
        /*3294*/ 	.short	0x0100
        /*3296*/ 	.byte	0x09
	.zero		1


	//   ....[16]....
        /*3298*/ 	.word	0x000006c0
        /*329c*/ 	.word	0x000000ff
        /*32a0*/ 	.word	0x000000b0
        /*32a4*/ 	.short	0x0100
        /*32a6*/ 	.byte	0x09
	.zero		1


	//   ....[17]....
        /*32a8*/ 	.word	0x000006d0
        /*32ac*/ 	.word	0x000000ff
        /*32b0*/ 	.word	0x000000b8
        /*32b4*/ 	.short	0x0100
        /*32b6*/ 	.byte	0x09
	.zero		1


	//   ....[18]....
        /*32b8*/ 	.word	0x00000710
        /*32bc*/ 	.word	0x000000ff
        /*32c0*/ 	.word	0x00000090
        /*32c4*/ 	.short	0x0100
        /*32c6*/ 	.byte	0x0a
	.zero		1


	//   ....[19]....
        /*32c8*/ 	.word	0x00000730
        /*32cc*/ 	.word	0x000000ff
        /*32d0*/ 	.word	0x00000098
        /*32d4*/ 	.short	0x0100
        /*32d6*/ 	.byte	0x0a
	.zero		1


	//   ....[20]....
        /*32d8*/ 	.word	0x00000740
        /*32dc*/ 	.word	0x000000ff
        /*32e0*/ 	.word	0x000000a0
        /*32e4*/ 	.short	0x0100
        /*32e6*/ 	.byte	0x0a
	.zero		1


	//   ....[21]....
        /*32e8*/ 	.word	0x00000750
        /*32ec*/ 	.word	0x000000ff
        /*32f0*/ 	.word	0x000000a8
        /*32f4*/ 	.short	0x0100
        /*32f6*/ 	.byte	0x0a
	.zero		1


	//   ....[22]....
        /*32f8*/ 	.word	0x00001700
        /*32fc*/ 	.word	0x000000ff
        /*3300*/ 	.word	0xfffffff8
        /*3304*/ 	.short	0x010a
        /*3306*/ 	.byte	0x15
	.zero		1


	//   ....[23]....
        /*3308*/ 	.word	0x000028d0
        /*330c*/ 	.word	0x000000ff
        /*3310*/ 	.word	0x00000000
        /*3314*/ 	.short	0x010a
        /*3316*/ 	.byte	0x04
	.zero		1


	//   ....[24]....
        /*3318*/ 	.word	0x00002910
        /*331c*/ 	.word	0x000000ff
        /*3320*/ 	.word	0x00000000
        /*3324*/ 	.short	0x010a
        /*3326*/ 	.byte	0x04
	.zero		1


	//   ....[25]....
        /*3328*/ 	.word	0x00004d70
        /*332c*/ 	.word	0x000000ff
        /*3330*/ 	.word	0x00000000
        /*3334*/ 	.short	0x010a
        /*3336*/ 	.byte	0x08
	.zero		1


	//   ....[26]....
        /*3338*/ 	.word	0x00004db0
        /*333c*/ 	.word	0x000000ff
        /*3340*/ 	.word	0x00000000
        /*3344*/ 	.short	0x010a
        /*3346*/ 	.byte	0x08
	.zero		1


	//   ....[27]....
        /*3348*/ 	.word	0x00007280
        /*334c*/ 	.word	0x000000ff
        /*3350*/ 	.word	0x00000000
        /*3354*/ 	.short	0x0101
        /*3356*/ 	.byte	0x06
	.zero		1


	//   ....[28]....
        /*3358*/ 	.word	0x00009760
        /*335c*/ 	.word	0x000000e4
        /*3360*/ 	.word	0x00000000
        /*3364*/ 	.short	0x0101
        /*3366*/ 	.byte	0x1c
	.zero		1


	//   ....[29]....
        /*3368*/ 	.word	0x00009860
        /*336c*/ 	.word	0x000000ff
        /*3370*/ 	.word	0x00000000
        /*3374*/ 	.short	0x0101
        /*3376*/ 	.byte	0x04
	.zero		1


	//   ....[30]....
        /*3378*/ 	.word	0x000098e0
        /*337c*/ 	.word	0x000000ff
        /*3380*/ 	.word	0x00000008
        /*3384*/ 	.short	0x010a
        /*3386*/ 	.byte	0x15
	.zero		1


	//   ....[31]....
        /*3388*/ 	.word	0x00018a00
        /*338c*/ 	.word	0x00000000
        /*3390*/ 	.word	0x00000000
        /*3394*/ 	.short	0x0101
        /*3396*/ 	.byte	0x1c
	.zero		1


	//   ....[32]....
        /*3398*/ 	.word	0x00019500
        /*339c*/ 	.word	0x0000000b
        /*33a0*/ 	.word	0x00000040
        /*33a4*/ 	.short	0x010a
        /*33a6*/ 	.byte	0x3f
	.zero		1


	//   ....[33]....
        /*33a8*/ 	.word	0x000198c0
        /*33ac*/ 	.word	0x00000002
        /*33b0*/ 	.word	0x000000b8
        /*33b4*/ 	.short	0x0101
        /*33b6*/ 	.byte	0x3f
	.zero		1


	//   ....[34]....
        /*33b8*/ 	.word	0x0001a0e0
        /*33bc*/ 	.word	0x00000005
        /*33c0*/ 	.word	0x00000000
        /*33c4*/ 	.short	0x010a
        /*33c6*/ 	.byte	0x3f
	.zero		1


	//   ....[35]....
        /*33c8*/ 	.word	0x0001a160
        /*33cc*/ 	.word	0x00000007
        /*33d0*/ 	.word	0x00000000
        /*33d4*/ 	.short	0x010a
        /*33d6*/ 	.byte	0x3f
	.zero		1


	//   ....[36]....
        /*33d8*/ 	.word	0x0001a1f0
        /*33dc*/ 	.word	0x00000006
        /*33e0*/ 	.word	0x00000000
        /*33e4*/ 	.short	0x010a
        /*33e6*/ 	.byte	0x3f
	.zero		1


	//   ....[37]....
        /*33e8*/ 	.word	0x0001a280
        /*33ec*/ 	.word	0x00000007
        /*33f0*/ 	.word	0x00000000
        /*33f4*/ 	.short	0x010a
        /*33f6*/ 	.byte	0x3f
	.zero		1


	//   ....[38]....
        /*33f8*/ 	.word	0x0001a310
        /*33fc*/ 	.word	0x00000006
        /*3400*/ 	.word	0x00000000
        /*3404*/ 	.short	0x010a
        /*3406*/ 	.byte	0x3f
	.zero		1


	//   ....[39]....
        /*3408*/ 	.word	0x0001a3a0
        /*340c*/ 	.word	0x00000007
        /*3410*/ 	.word	0x00000000
        /*3414*/ 	.short	0x010a
        /*3416*/ 	.byte	0x3f
	.zero		1


	//   ....[40]....
        /*3418*/ 	.word	0x0001a430
        /*341c*/ 	.word	0x00000006
        /*3420*/ 	.word	0x00000000
        /*3424*/ 	.short	0x010a
        /*3426*/ 	.byte	0x3f
	.zero		1


	//   ....[41]....
        /*3428*/ 	.word	0x0001a4c0
        /*342c*/ 	.word	0x00000003
        /*3430*/ 	.word	0x00000000
        /*3434*/ 	.short	0x010a
        /*3436*/ 	.byte	0x3f
	.zero		1


	//   ....[42]....
        /*3438*/ 	.word	0x0001a530
        /*343c*/ 	.word	0x00000003
        /*3440*/ 	.word	0xfffffff8
        /*3444*/ 	.short	0x010a
        /*3446*/ 	.byte	0x3f
	.zero		1


	//   ....[43]....
        /*3448*/ 	.word	0x0001a590
        /*344c*/ 	.word	0x00000003
        /*3450*/ 	.word	0x00000000
        /*3454*/ 	.short	0x010a
        /*3456*/ 	.byte	0x3f
	.zero		1


	//   ....[44]....
        /*3458*/ 	.word	0x0001a600
        /*345c*/ 	.word	0x00000000
        /*3460*/ 	.word	0x00000000
        /*3464*/ 	.short	0x010a
        /*3466*/ 	.byte	0x3f
	.zero		1


	//   ....[45]....
        /*3468*/ 	.word	0x0001a670
        /*346c*/ 	.word	0x00000019
        /*3470*/ 	.word	0x00000008
        /*3474*/ 	.short	0x010a
        /*3476*/ 	.byte	0x3f
	.zero		1


	//   ....[46]....
        /*3478*/ 	.word	0x0001a740
        /*347c*/ 	.word	0x0000000b
        /*3480*/ 	.word	0x00000040
        /*3484*/ 	.short	0x010a
        /*3486*/ 	.byte	0x3f
	.zero		1


	//   ....[47]....
        /*3488*/ 	.word	0x0001a820
        /*348c*/ 	.word	0x00000005
        /*3490*/ 	.word	0x00000000
        /*3494*/ 	.short	0x010a
        /*3496*/ 	.byte	0x3f
	.zero		1


	//   ....[48]....
        /*3498*/ 	.word	0x0001a870
        /*349c*/ 	.word	0x00000007
        /*34a0*/ 	.word	0x00000000
        /*34a4*/ 	.short	0x010a
        /*34a6*/ 	.byte	0x3f
	.zero		1


	//   ....[49]....
        /*34a8*/ 	.word	0x0001a8c0
        /*34ac*/ 	.word	0x00000006
        /*34b0*/ 	.word	0x00000000
        /*34b4*/ 	.short	0x010a
        /*34b6*/ 	.byte	0x3f
	.zero		1


	//   ....[50]....
        /*34b8*/ 	.word	0x0001a910
        /*34bc*/ 	.word	0x00000007
        /*34c0*/ 	.word	0x00000000
        /*34c4*/ 	.short	0x010a
        /*34c6*/ 	.byte	0x3f
	.zero		1


	//   ....[51]....
        /*34c8*/ 	.word	0x0001a960
        /*34cc*/ 	.word	0x00000006
        /*34d0*/ 	.word	0x00000000
        /*34d4*/ 	.short	0x010a
        /*34d6*/ 	.byte	0x3f
	.zero		1


	//   ....[52]....
        /*34d8*/ 	.word	0x0001a9b0
        /*34dc*/ 	.word	0x00000007
        /*34e0*/ 	.word	0x00000000
        /*34e4*/ 	.short	0x010a
        /*34e6*/ 	.byte	0x3f
	.zero		1


	//   ....[53]....
        /*34e8*/ 	.word	0x0001aa00
        /*34ec*/ 	.word	0x00000006
        /*34f0*/ 	.word	0x00000000
        /*34f4*/ 	.short	0x010a
        /*34f6*/ 	.byte	0x3f
	.zero		1


	//----- nvinfo : EIATTR_NUM_MBARRIERS
	.align		4
.L_30:
        /*34f8*/ 	.byte	0x03, 0x38
        /*34fa*/ 	.short	0x0016


	//----- nvinfo : EIATTR_EXIT_INSTR_OFFSETS
	.align		4
        /*34fc*/ 	.byte	0x04, 0x1c
        /*34fe*/ 	.short	(.L_32 - .L_31)


	//   ....[0]....
.L_31:
        /*3500*/ 	.word	0x000013a0


	//   ....[1]....
        /*3504*/ 	.word	0x00001400


	//   ....[2]....
        /*3508*/ 	.word	0x00019210


	//   ....[3]....
        /*350c*/ 	.word	0x00019240


	//   ....[4]....
        /*3510*/ 	.word	0x0001a510


	//----- nvinfo : EIATTR_MAX_THREADS
	.align		4
.L_32:
        /*3514*/ 	.byte	0x04, 0x05
        /*3516*/ 	.short	(.L_34 - .L_33)
.L_33:
        /*3518*/ 	.word	0x00000180
        /*351c*/ 	.word	0x00000001
        /*3520*/ 	.word	0x00000001


	//----- nvinfo : EIATTR_CRS_STACK_SIZE
	.align		4
.L_34:
        /*3524*/ 	.byte	0x04, 0x1e
        /*3526*/ 	.short	(.L_36 - .L_35)
.L_35:
        /*3528*/ 	.word	0x00000000


	//----- nvinfo : EIATTR_CBANK_PARAM_SIZE
	.align		4
.L_36:
        /*352c*/ 	.byte	0x03, 0x19
        /*352e*/ 	.short	0x0470


	//----- nvinfo : EIATTR_PARAM_CBANK
	.align		4
        /*3530*/ 	.byte	0x04, 0x0a
        /*3532*/ 	.short	(.L_38 - .L_37)
	.align		4
.L_37:
        /*3534*/ 	.word	index@(.nv.constant0._ZN7cutlass13device_kernelINS_4gemm6kernel13GemmUniversalIN4cute5tupleIJiiiiEEENS1_10collective13CollectiveMmaINS1_37MainloopSm90TmaGmmaWarpSpecializedFP8ILi8ENS5_IJNS4_1CILi1EEESB_SB_EEENS1_32KernelTmaWarpSpecializedPingpongEEENS5_IJNSA_ILi64EEENSA_ILi384EEESF_EEENS_12float_e4m3_tENS5_IJlSB_lEEESI_SJ_NS4_8TiledMMAINS4_8MMA_AtomIJNS4_4SM904GMMA31MMA_64x192x32_F32E4M3E4M3_SS_TNILNSN_7ScaleInE1ELSP_1EEEEEENS4_6LayoutISC_NS5_IJNSA_ILi0EEEST_ST_EEEEENS5_IJNS4_10UnderscoreESW_SW_EEEEENS4_13SM90_TMA_LOADENS4_14ComposedLayoutINS4_7SwizzleILi2ELi4ELi3EEENS4_18smem_ptr_flag_bitsILi8EEENSS_INS5_IJNSA_ILi8EEESF_EEENS5_IJSF_SB_EEEEEEEvNS4_8identityESZ_S19_vS1A_EENS_8epilogue10collective6detail29Sm90TmaWarpSpecializedAdapterINS1D_15DefaultEpilogueISI_SJ_SJ_NS1C_6thread17LinearCombinationISI_Li1EffLNS1H_9ScaleType4KindE0ELNS_15FloatRoundStyleE2ESI_EENS1_15EpilogueDefaultEEEEEvvEEEEvNT_6ParamsE)
        /*3538*/ 	.short	0x0210
        /*353a*/ 	.short	0x0470


	//----- nvinfo : EIATTR_SW_WAR
	.align		4
.L_38:
        /*353c*/ 	.byte	0x04, 0x36
        /*353e*/ 	.short	(.L_40 - .L_39)
.L_39:
        /*3540*/ 	.word	0x00000008
.L_40:


//--------------------- .nv.callgraph             --------------------------
	.section	.nv.callgraph,"",@"SHT_CUDA_CALLGRAPH"
	.align	4
	.sectionentsize	8
	.align		4
        /*0000*/ 	.word	0x00000000
	.align		4
        /*0004*/ 	.word	0xffffffff
	.align		4
        /*0008*/ 	.word	0x00000000
	.align		4
        /*000c*/ 	.word	0xfffffffe
	.align		4
        /*0010*/ 	.word	0x00000000
	.align		4
        /*0014*/ 	.word	0xfffffffd
	.align		4
        /*0018*/ 	.word	0x00000000
	.align		4
        /*001c*/ 	.word	0xfffffffc


//--------------------- .nv.constant4             --------------------------
	.section	.nv.constant4,"a",@progbits
	.align	8
	.align		8
.nv.constant4:
        /*0000*/ 	.dword	_ZN39_INTERNAL_46e40da6_4_k_cu_f05a7072_91384cuda3std3__45__cpo5beginE
	.align		8
        /*0008*/ 	.dword	_ZN39_INTERNAL_46e40da6_4_k_cu_f05a7072_91384cuda3std3__45__cpo3endE
	.align		8
        /*0010*/ 	.dword	_ZN39_INTERNAL_46e40da6_4_k_cu_f05a7072_91384cuda3std3__45__cpo6cbeginE
	.align		8
        /*0018*/ 	.dword	_ZN39_INTERNAL_46e40da6_4_k_cu_f05a7072_91384cuda3std3__45__cpo4cendE
	.align		8
        /*0020*/ 	.dword	_ZN39_INTERNAL_46e40da6_4_k_cu_f05a7072_91384cuda3std3__441_GLOBAL__N__46e40da6_4_k_cu_f05a7072_91386ignoreE
	.align		8
        /*0028*/ 	.dword	_ZN39_INTERNAL_46e40da6_4_k_cu_f05a7072_91384cuda3std3__419piecewise_constructE
	.align		8
        /*0030*/ 	.dword	_ZN39_INTERNAL_46e40da6_4_k_cu_f05a7072_91384cuda3std3__48in_placeE
	.align		8
        /*0038*/ 	.dword	_ZN39_INTERNAL_46e40da6_4_k_cu_f05a7072_91384cuda3std6ranges3__45__cpo4swapE
	.align		8
        /*0040*/ 	.dword	_ZN39_INTERNAL_46e40da6_4_k_cu_f05a7072_91384cuda3std6ranges3__45__cpo9iter_moveE
	.align		8
        /*0048*/ 	.dword	_ZN39_INTERNAL_46e40da6_4_k_cu_f05a7072_91384cute7productE
	.align		8
        /*0050*/ 	.dword	_ZN39_INTERNAL_46e40da6_4_k_cu_f05a7072_91384cute1_E


//--------------------- .text._ZN7cutlass13device_kernelINS_4gemm6kernel13GemmUniversalIN4cute5tupleIJiiiiEEENS1_10collective13CollectiveMmaINS1_37MainloopSm90TmaGmmaWarpSpecializedFP8ILi8ENS5_IJNS4_1CILi1EEESB_SB_EEENS1_32KernelTmaWarpSpecializedPingpongEEENS5_IJNSA_ILi64EEENSA_ILi384EEESF_EEENS_12float_e4m3_tENS5_IJlSB_lEEESI_SJ_NS4_8TiledMMAINS4_8MMA_AtomIJNS4_4SM904GMMA31MMA_64x192x32_F32E4M3E4M3_SS_TNILNSN_7ScaleInE1ELSP_1EEEEEENS4_6LayoutISC_NS5_IJNSA_ILi0EEEST_ST_EEEEENS5_IJNS4_10UnderscoreESW_SW_EEEEENS4_13SM90_TMA_LOADENS4_14ComposedLayoutINS4_7SwizzleILi2ELi4ELi3EEENS4_18smem_ptr_flag_bitsILi8EEENSS_INS5_IJNSA_ILi8EEESF_EEENS5_IJSF_SB_EEEEEEEvNS4_8identityESZ_S19_vS1A_EENS_8epilogue10collective6detail29Sm90TmaWarpSpecializedAdapterINS1D_15DefaultEpilogueISI_SJ_SJ_NS1C_6thread17LinearCombinationISI_Li1EffLNS1H_9ScaleType4KindE0ELNS_15FloatRoundStyleE2ESI_EENS1_15EpilogueDefaultEEEEEvvEEEEvNT_6ParamsE --------------------------
	.section	.text._ZN7cutlass13device_kernelINS_4gemm6kernel13GemmUniversalIN4cute5tupleIJiiiiEEENS1_10collective13CollectiveMmaINS1_37MainloopSm90TmaGmmaWarpSpecializedFP8ILi8ENS5_IJNS4_1CILi1EEESB_SB_EEENS1_32KernelTmaWarpSpecializedPingpongEEENS5_IJNSA_ILi64EEENSA_ILi384EEESF_EEENS_12float_e4m3_tENS5_IJlSB_lEEESI_SJ_NS4_8TiledMMAINS4_8MMA_AtomIJNS4_4SM904GMMA31MMA_64x192x32_F32E4M3E4M3_SS_TNILNSN_7ScaleInE1ELSP_1EEEEEENS4_6LayoutISC_NS5_IJNSA_ILi0EEEST_ST_EEEEENS5_IJNS4_10UnderscoreESW_SW_EEEEENS4_13SM90_TMA_LOADENS4_14ComposedLayoutINS4_7SwizzleILi2ELi4ELi3EEENS4_18smem_ptr_flag_bitsILi8EEENSS_INS5_IJNSA_ILi8EEESF_EEENS5_IJSF_SB_EEEEEEEvNS4_8identityESZ_S19_vS1A_EENS_8epilogue10collective6detail29Sm90TmaWarpSpecializedAdapterINS1D_15DefaultEpilogueISI_SJ_SJ_NS1C_6thread17LinearCombinationISI_Li1EffLNS1H_9ScaleType4KindE0ELNS_15FloatRoundStyleE2ESI_EENS1_15EpilogueDefaultEEEEEvvEEEEvNT_6ParamsE,"ax",@progbits
	.align	128
.text._ZN7cutlass13device_kernelINS_4gemm6kernel13GemmUniversalIN4cute5tupleIJiiiiEEENS1_10collective13CollectiveMmaINS1_37MainloopSm90TmaGmmaWarpSpecializedFP8ILi8ENS5_IJNS4_1CILi1EEESB_SB_EEENS1_32KernelTmaWarpSpecializedPingpongEEENS5_IJNSA_ILi64EEENSA_ILi384EEESF_EEENS_12float_e4m3_tENS5_IJlSB_lEEESI_SJ_NS4_8TiledMMAINS4_8MMA_AtomIJNS4_4SM904GMMA31MMA_64x192x32_F32E4M3E4M3_SS_TNILNSN_7ScaleInE1ELSP_1EEEEEENS4_6LayoutISC_NS5_IJNSA_ILi0EEEST_ST_EEEEENS5_IJNS4_10UnderscoreESW_SW_EEEEENS4_13SM90_TMA_LOADENS4_14ComposedLayoutINS4_7SwizzleILi2ELi4ELi3EEENS4_18smem_ptr_flag_bitsILi8EEENSS_INS5_IJNSA_ILi8EEESF_EEENS5_IJSF_SB_EEEEEEEvNS4_8identityESZ_S19_vS1A_EENS_8epilogue10collective6detail29Sm90TmaWarpSpecializedAdapterINS1D_15DefaultEpilogueISI_SJ_SJ_NS1C_6thread17LinearCombinationISI_Li1EffLNS1H_9ScaleType4KindE0ELNS_15FloatRoundStyleE2ESI_EENS1_15EpilogueDefaultEEEEEvvEEEEvNT_6ParamsE:
        .type           _ZN7cutlass13device_kernelINS_4gemm6kernel13GemmUniversalIN4cute5tupleIJiiiiEEENS1_10collective13CollectiveMmaINS1_37MainloopSm90TmaGmmaWarpSpecializedFP8ILi8ENS5_IJNS4_1CILi1EEESB_SB_EEENS1_32KernelTmaWarpSpecializedPingpongEEENS5_IJNSA_ILi64EEENSA_ILi384EEESF_EEENS_12float_e4m3_tENS5_IJlSB_lEEESI_SJ_NS4_8TiledMMAINS4_8MMA_AtomIJNS4_4SM904GMMA31MMA_64x192x32_F32E4M3E4M3_SS_TNILNSN_7ScaleInE1ELSP_1EEEEEENS4_6LayoutISC_NS5_IJNSA_ILi0EEEST_ST_EEEEENS5_IJNS4_10UnderscoreESW_SW_EEEEENS4_13SM90_TMA_LOADENS4_14ComposedLayoutINS4_7SwizzleILi2ELi4ELi3EEENS4_18smem_ptr_flag_bitsILi8EEENSS_INS5_IJNSA_ILi8EEESF_EEENS5_IJSF_SB_EEEEEEEvNS4_8identityESZ_S19_vS1A_EENS_8epilogue10collective6detail29Sm90TmaWarpSpecializedAdapterINS1D_15DefaultEpilogueISI_SJ_SJ_NS1C_6thread17LinearCombinationISI_Li1EffLNS1H_9ScaleType4KindE0ELNS_15FloatRoundStyleE2ESI_EENS1_15EpilogueDefaultEEEEEvvEEEEvNT_6ParamsE,@function
        .size           _ZN7cutlass13device_kernelINS_4gemm6kernel13GemmUniversalIN4cute5tupleIJiiiiEEENS1_10collective13CollectiveMmaINS1_37MainloopSm90TmaGmmaWarpSpecializedFP8ILi8ENS5_IJNS4_1CILi1EEESB_SB_EEENS1_32KernelTmaWarpSpecializedPingpongEEENS5_IJNSA_ILi64EEENSA_ILi384EEESF_EEENS_12float_e4m3_tENS5_IJlSB_lEEESI_SJ_NS4_8TiledMMAINS4_8MMA_AtomIJNS4_4SM904GMMA31MMA_64x192x32_F32E4M3E4M3_SS_TNILNSN_7ScaleInE1ELSP_1EEEEEENS4_6LayoutISC_NS5_IJNSA_ILi0EEEST_ST_EEEEENS5_IJNS4_10UnderscoreESW_SW_EEEEENS4_13SM90_TMA_LOADENS4_14ComposedLayoutINS4_7SwizzleILi2ELi4ELi3EEENS4_18smem_ptr_flag_bitsILi8EEENSS_INS5_IJNSA_ILi8EEESF_EEENS5_IJSF_SB_EEEEEEEvNS4_8identityESZ_S19_vS1A_EENS_8epilogue10collective6detail29Sm90TmaWarpSpecializedAdapterINS1D_15DefaultEpilogueISI_SJ_SJ_NS1C_6thread17LinearCombinationISI_Li1EffLNS1H_9ScaleType4KindE0ELNS_15FloatRoundStyleE2ESI_EENS1_15EpilogueDefaultEEEEEvvEEEEvNT_6ParamsE,(.L_x_468 - _ZN7cutlass13device_kernelINS_4gemm6kernel13GemmUniversalIN4cute5tupleIJiiiiEEENS1_10collective13CollectiveMmaINS1_37MainloopSm90TmaGmmaWarpSpecializedFP8ILi8ENS5_IJNS4_1CILi1EEESB_SB_EEENS1_32KernelTmaWarpSpecializedPingpongEEENS5_IJNSA_ILi64EEENSA_ILi384EEESF_EEENS_12float_e4m3_tENS5_IJlSB_lEEESI_SJ_NS4_8TiledMMAINS4_8MMA_AtomIJNS4_4SM904GMMA31MMA_64x192x32_F32E4M3E4M3_SS_TNILNSN_7ScaleInE1ELSP_1EEEEEENS4_6LayoutISC_NS5_IJNSA_ILi0EEEST_ST_EEEEENS5_IJNS4_10UnderscoreESW_SW_EEEEENS4_13SM90_TMA_LOADENS4_14ComposedLayoutINS4_7SwizzleILi2ELi4ELi3EEENS4_18smem_ptr_flag_bitsILi8EEENSS_INS5_IJNSA_ILi8EEESF_EEENS5_IJSF_SB_EEEEEEEvNS4_8identityESZ_S19_vS1A_EENS_8epilogue10collective6detail29Sm90TmaWarpSpecializedAdapterINS1D_15DefaultEpilogueISI_SJ_SJ_NS1C_6thread17LinearCombinationISI_Li1EffLNS1H_9ScaleType4KindE0ELNS_15FloatRoundStyleE2ESI_EENS1_15EpilogueDefaultEEEEEvvEEEEvNT_6ParamsE)
        .other          _ZN7cutlass13device_kernelINS_4gemm6kernel13GemmUniversalIN4cute5tupleIJiiiiEEENS1_10collective13CollectiveMmaINS1_37MainloopSm90TmaGmmaWarpSpecializedFP8ILi8ENS5_IJNS4_1CILi1EEESB_SB_EEENS1_32KernelTmaWarpSpecializedPingpongEEENS5_IJNSA_ILi64EEENSA_ILi384EEESF_EEENS_12float_e4m3_tENS5_IJlSB_lEEESI_SJ_NS4_8TiledMMAINS4_8MMA_AtomIJNS4_4SM904GMMA31MMA_64x192x32_F32E4M3E4M3_SS_TNILNSN_7ScaleInE1ELSP_1EEEEEENS4_6LayoutISC_NS5_IJNSA_ILi0EEEST_ST_EEEEENS5_IJNS4_10UnderscoreESW_SW_EEEEENS4_13SM90_TMA_LOADENS4_14ComposedLayoutINS4_7SwizzleILi2ELi4ELi3EEENS4_18smem_ptr_flag_bitsILi8EEENSS_INS5_IJNSA_ILi8EEESF_EEENS5_IJSF_SB_EEEEEEEvNS4_8identityESZ_S19_vS1A_EENS_8epilogue10collective6detail29Sm90TmaWarpSpecializedAdapterINS1D_15DefaultEpilogueISI_SJ_SJ_NS1C_6thread17LinearCombinationISI_Li1EffLNS1H_9ScaleType4KindE0ELNS_15FloatRoundStyleE2ESI_EENS1_15EpilogueDefaultEEEEEvvEEEEvNT_6ParamsE,@"STO_CUDA_ENTRY STV_DEFAULT"
_ZN7cutlass13device_kernelINS_4gemm6kernel13GemmUniversalIN4cute5tupleIJiiiiEEENS1_10collective13CollectiveMmaINS1_37MainloopSm90TmaGmmaWarpSpecializedFP8ILi8ENS5_IJNS4_1CILi1EEESB_SB_EEENS1_32KernelTmaWarpSpecializedPingpongEEENS5_IJNSA_ILi64EEENSA_ILi384EEESF_EEENS_12float_e4m3_tENS5_IJlSB_lEEESI_SJ_NS4_8TiledMMAINS4_8MMA_AtomIJNS4_4SM904GMMA31MMA_64x192x32_F32E4M3E4M3_SS_TNILNSN_7ScaleInE1ELSP_1EEEEEENS4_6LayoutISC_NS5_IJNSA_ILi0EEEST_ST_EEEEENS5_IJNS4_10UnderscoreESW_SW_EEEEENS4_13SM90_TMA_LOADENS4_14ComposedLayoutINS4_7SwizzleILi2ELi4ELi3EEENS4_18smem_ptr_flag_bitsILi8EEENSS_INS5_IJNSA_ILi8EEESF_EEENS5_IJSF_SB_EEEEEEEvNS4_8identityESZ_S19_vS1A_EENS_8epilogue10collective6detail29Sm90TmaWarpSpecializedAdapterINS1D_15DefaultEpilogueISI_SJ_SJ_NS1C_6thread17LinearCombinationISI_Li1EffLNS1H_9ScaleType4KindE0ELNS_15FloatRoundStyleE2ESI_EENS1_15EpilogueDefaultEEEEEvvEEEEvNT_6ParamsE:
[----:B------:R-:W0:Y:S02]  /*0000*/  LDC R1, c[0x0][0x28] ;  /* 0x00000a00ff017b82 */ /* 0x000e240000000800 */
[----:B0-----:R-:W-:Y:S01]  /*0010*/  VIADD R1, R1, 0xfffffce8 ;  /* 0xfffffce801017836 */ /* 0x001fe20000000000 */
[----:B------:R-:W0:Y:S01]  /*0020*/  S2R R2, SR_TID.X ;  /* 0x0000000000027919 */ /* 0x000e220000002100 */
[----:B------:R-:W-:Y:S01]  /*0030*/  ELECT P0, URZ, PT ;  /* 0x00000000003f782f */ /* 0x000fe20003800000 */
[----:B------:R-:W-:Y:S01]  /*0040*/  BSSY B0, `(.L_x_0) ;  /* 0x0000014000007945 */ /* 0x000fe20003800000 */
[----:B0-----:R-:W-:-:S05]  /*0050*/  SHF.R.U32.HI R0, RZ, 0x5, R2 ;  /* 0x00000005ff007819 */ /* 0x001fca0000011602 */
[----:B------:R-:W0:Y:S02]  /*0060*/  SHFL.IDX PT, R3, R0, RZ, 0x1f ;  /* 0x00001fff00037589 */ /* 0x000e2400000e0000 */
[----:B0-----:R-:W-:Y:S02]  /*0070*/  R2UR UR8, R3 ;  /* 0x00000000030872ca */ /* 0x001fe400000e0000 */
[----:B------:R-:W-:-:S05]  /*0080*/  SHF.R.U32.HI R3, RZ, 0x7, R2 ;  /* 0x00000007ff037819 */ /* 0x000fca0000011602 */
[----:B------:R0:W1:Y:S06]  /*0090*/  SHFL.IDX PT, R4, R3, RZ, 0x1f ;  /* 0x00001fff03047589 */ /* 0x00006c00000e0000 */
[----:B------:R-:W-:Y:S02]  /*00a0*/  USHF.R.S32.HI UR4, URZ, 0x1f, UR8 ;  /* 0x0000001f3f047899 */ /* 0x000fe40008011408 */
[----:B------:R-:W-:Y:S02]  /*00b0*/  ISETP.NE.OR P0, PT, RZ, UR8, !P0 ;  /* 0x00000008ff007c0c */ /* 0x000fe4000c705670 */
[----:B------:R-:W-:-:S04]  /*00c0*/  ULEA.HI UR4, UR4, UR8, URZ, 0x2 ;  /* 0x0000000804047291 */ /* 0x000fc8000f8f103f */
[----:B------:R-:W-:-:S04]  /*00d0*/  ULOP3.LUT UR4, UR4, 0xfffffffc, URZ, 0xc0, !UPT ;  /* 0xfffffffc04047892 */ /* 0x000fc8000f8ec03f */
[----:B------:R-:W-:-:S03]  /*00e0*/  UIADD3 UR8, UR8, -UR4, URZ ;  /* 0x8000000408087290 */ /* 0x000fc6000fffe03f */
[----:B0-----:R-:W-:Y:S09]  /*00f0*/  @P0 BRA `(.L_x_1) ;  /* 0x0000000000200947 */ /* 0x001ff20003800000 */
[----:B------:R-:W-:Y:S02]  /*0100*/  ULDC.64 UR4, c[0x0][0x198] ;  /* 0x0000660000047ab9 */ /* 0x000fe40000000a00 */
[----:B------:R-:W-:Y:S02]  /*0110*/  UIADD3 UR6, UP0, UR4, 0xf0, URZ ;  /* 0x000000f004067890 */ /* 0x000fe4000ff1e03f */
[----:B------:R-:W-:Y:S02]  /*0120*/  UIADD3 UR4, UP1, UR4, 0x1f0, URZ ;  /* 0x000001f004047890 */ /* 0x000fe4000ff3e03f */
[----:B------:R-:W-:Y:S02]  /*0130*/  UIADD3.X UR7, URZ, UR5, URZ, UP0, !UPT ;  /* 0x000000053f077290 */ /* 0x000fe400087fe43f */
[----:B------:R-:W-:-:S07]  /*0140*/  UIADD3.X UR5, URZ, UR5, URZ, UP1, !UPT ;  /* 0x000000053f057290 */ /* 0x000fce0008ffe43f */
[----:B------:R0:W-:Y:S02]  /*0150*/  UTMACCTL.PF [UR6] ;  /* 0x00000000060079b9 */ /* 0x0001e40008040000 */
[----:B------:R0:W-:Y:S02]  /*0160*/  UTMACCTL.PF [UR4] ;  /* 0x00000000040079b9 */ /* 0x0001e40008040000 */
[----:B0-----:R-:W-:Y:S01]  /*0170*/  NOP ;  /* 0x0000000000007918 */ /* 0x001fe20000000000 */
.L_x_1:
[----:B------:R-:W-:Y:S05]  /*0180*/  BSYNC B0 ;  /* 0x0000000000007941 */ /* 0x000fea0003800000 */
.L_x_0:
[----:B------:R-:W0:Y:S01]  /*0190*/  SHFL.IDX PT, R5, R0, RZ, 0x1f ;  /* 0x00001fff00057589 */ /* 0x000e2200000e0000 */
[----:B-1----:R-:W-:Y:S01]  /*01a0*/  R2UR UR22, R4 ;  /* 0x00000000041672ca */ /* 0x002fe200000e0000 */
[----:B------:R-:W-:-:S04]  /*01b0*/  UISETP.NE.AND UP0, UPT, UR8, 0x3, UPT ;  /* 0x000000030800788c */ /* 0x000fc8000bf05270 */
[----:B------:R-:W-:-:S08]  /*01c0*/  UISETP.EQ.OR UP0, UPT, UR8, URZ, !UP0 ;  /* 0x0000003f0800728c */ /* 0x000fd0000c702670 */
[----:B------:R-:W-:Y:S02]  /*01d0*/  UIADD3 UR20, UR22, -0x1, URZ ;  /* 0xffffffff16147890 */ /* 0x000fe4000fffe03f */
[----:B------:R-:W-:Y:S02]  /*01e0*/  UISETP.EQ.AND UP0, UPT, UR22, URZ, UP0 ;  /* 0x0000003f1600728c */ /* 0x000fe40008702270 */
[----:B------:R-:W-:Y:S02]  /*01f0*/  UISETP.GE.U32.AND UP1, UPT, UR20, 0x2, UPT ;  /* 0x000000021400788c */ /* 0x000fe4000bf26070 */
[----:B------:R-:W-:Y:S01]  /*0200*/  USEL UR13, URZ, 0x1, !UP0 ;  /* 0x000000013f0d7887 */ /* 0x000fe2000c000000 */
[----:B0-----:R-:W-:-:S03]  /*0210*/  ISETP.NE.AND P0, PT, R5, RZ, PT ;  /* 0x000000ff0500720c */ /* 0x001fc60003f05270 */
[----:B------:R-:W-:-:S10]  /*0220*/  USEL UR13, UR13, 0x2, UP1 ;  /* 0x000000020d0d7887 */ /* 0x000fd40008800000 */
[----:B------:R-:W-:Y:S05]  /*0230*/  @P0 BRA `(.L_x_2) ;  /* 0x0000000000840947 */ /* 0x000fea0003800000 */
[----:B------:R-:W-:Y:S01]  /*0240*/  ELECT P0, URZ, PT ;  /* 0x00000000003f782f */ /* 0x000fe20003800000 */
[----:B------:R-:W-:-:S12]  /*0250*/  BSSY B0, `(.L_x_2) ;  /* 0x000001f000007945 */ /* 0x000fd80003800000 */
[----:B------:R-:W-:Y:S05]  /*0260*/  @!P0 BRA `(.L_x_3) ;  /* 0x0000000000748947 */ /* 0x000fea0003800000 */
[----:B------:R-:W0:Y:S01]  /*0270*/  S2UR UR9, SR_CgaCtaId ;  /* 0x00000000000979c3 */ /* 0x000e220000008800 */
[----:B------:R-:W-:Y:S01]  /*0280*/  UMOV UR4, 0x400 ;  /* 0x0000040000047882 */ /* 0x000fe20000000000 */
[----:B------:R-:W-:Y:S01]  /*0290*/  UMOV UR5, 0x1 ;  /* 0x0000000100057882 */ /* 0x000fe20000000000 */
[----:B------:R-:W-:Y:S02]  /*02a0*/  UMOV UR6, 0x80 ;  /* 0x0000008000067882 */ /* 0x000fe40000000000 */
[----:B------:R-:W-:-:S04]  /*02b0*/  UIADD3 UR6, -UR6, 0x100000, URZ ;  /* 0x0010000006067890 */ /* 0x000fc8000fffe13f */
[----:B------:R-:W-:Y:S02]  /*02c0*/  USHF.L.U32 UR7, UR6, 0xb, URZ ;  /* 0x0000000b06077899 */ /* 0x000fe4000800063f */
[----:B------:R-:W-:Y:S02]  /*02d0*/  USHF.L.U32 UR6, UR6, 0x1, URZ ;  /* 0x0000000106067899 */ /* 0x000fe4000800063f */
[----:B0-----:R-:W-:Y:S02]  /*02e0*/  ULEA UR9, UR9, UR4, 0x18 ;  /* 0x0000000409097291 */ /* 0x001fe4000f8ec03f */
[----:B------:R-:W-:-:S04]  /*02f0*/  UIADD3 UR4, -UR5, 0x100000, URZ ;  /* 0x0010000005047890 */ /* 0x000fc8000fffe13f */
[----:B------:R-:W-:Y:S02]  /*0300*/  USHF.L.U32 UR5, UR4, 0xb, URZ ;  /* 0x0000000b04057899 */ /* 0x000fe4000800063f */
[----:B------:R-:W-:Y:S01]  /*0310*/  USHF.L.U32 UR4, UR4, 0x1, URZ ;  /* 0x0000000104047899 */ /* 0x000fe2000800063f */
[----:B------:R-:W0:Y:S11]  /*0320*/  FENCE.VIEW.ASYNC.S ;  /* 0x00000000000073c6 */ /* 0x000e360000000000 */
[----:B0-----:R0:W1:Y:S01]  /*0330*/  SYNCS.EXCH.64 URZ, [UR9], UR4 ;  /* 0x00000004093f75b2 */ /* 0x0010620008000100 */
[----:B------:R0:W2:Y:S01]  /*0340*/  SYNCS.EXCH.64 URZ, [UR9+0x40], UR6 ;  /* 0x00004006093f75b2 */ /* 0x0000a20008000100 */
[----:B------:R0:W3:Y:S01]  /*0350*/  SYNCS.EXCH.64 URZ, [UR9+0x8], UR4 ;  /* 0x00000804093f75b2 */ /* 0x0000e20008000100 */
[----:B------:R0:W4:Y:S01]  /*0360*/  SYNCS.EXCH.64 URZ, [UR9+0x48], UR6 ;  /* 0x00004806093f75b2 */ /* 0x0001220008000100 */
[----:B------:R0:W0:Y:S01]  /*0370*/  SYNCS.EXCH.64 URZ, [UR9+0x10], UR4 ;  /* 0x00001004093f75b2 */ /* 0x0000220008000100 */
        /* <DEDUP_REMOVED lines=11> */
[----:B------:R-:W-:Y:S01]  /*0430*/  NOP ;  /* 0x0000000000007918 */ /* 0x000fe20000000000 */
.L_x_3:
[----:B0-----:R-:W-:Y:S05]  /*0440*/  BSYNC B0 ;  /* 0x0000000000007941 */ /* 0x001fea0003800000 */
.L_x_2:
[----:B------:R-:W0:Y:S01]  /*0450*/  SHFL.IDX PT, R5, R0, RZ, 0x1f ;  /* 0x00001fff00057589 */ /* 0x000e2200000e0000 */
[----:B------:R-:W-:Y:S01]  /*0460*/  ELECT P0, URZ, PT ;  /* 0x00000000003f782f */ /* 0x000fe20003800000 */
[----:B------:R-:W-:Y:S01]  /*0470*/  NOP ;  /* 0x0000000000007918 */ /* 0x000fe20000000000 */
[----:B------:R-:W-:Y:S01]  /*0480*/  ELECT P1, URZ, PT ;  /* 0x00000000003f782f */ /* 0x000fe20003820000 */
[----:B------:R-:W5:Y:S01]  /*0490*/  SHFL.IDX PT, R4, R0, RZ, 0x1f ;  /* 0x00001fff00047589 */ /* 0x000f6200000e0000 */
[----:B------:R-:W-:Y:S01]  /*04a0*/  UMOV UR4, 0x20 ;  /* 0x0000002000047882 */ /* 0x000fe20000000000 */
[----:B------:R-:W-:Y:S01]  /*04b0*/  UMOV UR12, 0x80 ;  /* 0x00000080000c7882 */ /* 0x000fe20000000000 */
[----:B------:R-:W-:Y:S01]  /*04c0*/  NOP ;  /* 0x0000000000007918 */ /* 0x000fe20000000000 */
[----:B------:R1:W2:Y:S01]  /*04d0*/  SHFL.IDX PT, R0, R3, RZ, 0x1f ;  /* 0x00001fff03007589 */ /* 0x0002a200000e0000 */
[----:B------:R-:W-:Y:S01]  /*04e0*/  ULDC.64 UR18, c[0x0][0x208] ;  /* 0x0000820000127ab9 */ /* 0x000fe20000000a00 */
[----:B-1----:R-:W-:-:S04]  /*04f0*/  SHF.R.S32.HI R3, RZ, 0x1f, R2 ;  /* 0x0000001fff037819 */ /* 0x002fc80000011402 */
[----:B------:R-:W-:Y:S02]  /*0500*/  LEA.HI R3, R3, R2, RZ, 0x7 ;  /* 0x0000000203037211 */ /* 0x000fe400078f38ff */
[----:B0-----:R-:W-:Y:S02]  /*0510*/  ISETP.NE.OR P0, PT, R5, RZ, !P0 ;  /* 0x000000ff0500720c */ /* 0x001fe40004705670 */
[----:B------:R-:W-:Y:S02]  /*0520*/  LOP3.LUT R3, R3, 0xffffff80, RZ, 0xc0, !PT ;  /* 0xffffff8003037812 */ /* 0x000fe400078ec0ff */
[----:B-----5:R-:W-:Y:S02]  /*0530*/  ISETP.NE.OR P1, PT, R4, RZ, !P1 ;  /* 0x000000ff0400720c */ /* 0x020fe40004f25670 */
[----:B--2---:R-:W-:Y:S01]  /*0540*/  R2UR UR21, R0 ;  /* 0x00000000001572ca */ /* 0x004fe200000e0000 */
[----:B------:R-:W-:-:S06]  /*0550*/  IMAD.IADD R0, R2, 0x1, -R3 ;  /* 0x0000000102007824 */ /* 0x000fcc00078e0a03 */
[----:B------:R-:W-:-:S04]  /*0560*/  VOTEU.ALL UP0, P0 ;  /* 0x00000000003f7886 */ /* 0x000fc80000000000 */
[----:B------:R-:W-:Y:S01]  /*0570*/  VOTEU.ALL UP1, P1 ;  /* 0x00000000003f7886 */ /* 0x000fe20000820000 */
[----:B------:R-:W0:Y:S01]  /*0580*/  @!UP0 S2UR UR7, SR_CgaCtaId ;  /* 0x00000000000789c3 */ /* 0x000e220000008800 */
[----:B------:R-:W-:Y:S01]  /*0590*/  @!UP0 UMOV UR6, 0x400 ;  /* 0x0000040000068882 */ /* 0x000fe20000000000 */
[----:B------:R-:W-:-:S04]  /*05a0*/  @!UP0 UIADD3 UR4, -UR4, 0x100000, URZ ;  /* 0x0010000004048890 */ /* 0x000fc8000fffe13f */
[----:B------:R-:W-:Y:S02]  /*05b0*/  @!UP0 USHF.L.U32 UR5, UR4, 0xb, URZ ;  /* 0x0000000b04058899 */ /* 0x000fe4000800063f */
[----:B------:R-:W-:Y:S01]  /*05c0*/  @!UP0 USHF.L.U32 UR4, UR4, 0x1, URZ ;  /* 0x0000000104048899 */ /* 0x000fe2000800063f */
[----:B------:R-:W-:Y:S01]  /*05d0*/  @!UP1 UMOV UR10, 0x400 ;  /* 0x00000400000a9882 */ /* 0x000fe20000000000 */
[----:B------:R-:W-:Y:S01]  /*05e0*/  VOTEU.ALL UP2, P1 ;  /* 0x00000000003f7886 */ /* 0x000fe20000840000 */
[----:B------:R-:W-:Y:S01]  /*05f0*/  VOTEU.ALL UP3, P1 ;  /* 0x00000000003f7886 */ /* 0x000fe20000860000 */
[----:B------:R-:W-:Y:S01]  /*0600*/  VOTEU.ALL UP4, P1 ;  /* 0x00000000003f7886 */ /* 0x000fe20000880000 */
[----:B------:R-:W1:Y:S01]  /*0610*/  @!UP1 S2UR UR11, SR_CgaCtaId ;  /* 0x00000000000b99c3 */ /* 0x000e620000008800 */
[----:B------:R-:W-:Y:S01]  /*0620*/  VOTEU.ALL UP5, P1 ;  /* 0x00000000003f7886 */ /* 0x000fe200008a0000 */
[----:B------:R-:W-:Y:S01]  /*0630*/  ISETP.NE.AND P1, PT, RZ, UR22, PT ;  /* 0x00000016ff007c0c */ /* 0x000fe2000bf25270 */
[----:B0-----:R-:W-:-:S02]  /*0640*/  @!UP0 ULEA UR9, UR7, UR6, 0x18 ;  /* 0x0000000607098291 */ /* 0x001fc4000f8ec03f */
[----:B------:R-:W-:-:S04]  /*0650*/  @!UP1 UIADD3 UR6, -UR12, 0x100000, URZ ;  /* 0x001000000c069890 */ /* 0x000fc8000fffe13f */
[----:B------:R-:W-:Y:S02]  /*0660*/  @!UP1 USHF.L.U32 UR7, UR6, 0xb, URZ ;  /* 0x0000000b06079899 */ /* 0x000fe4000800063f */
[----:B------:R-:W-:Y:S01]  /*0670*/  @!UP1 USHF.L.U32 UR6, UR6, 0x1, URZ ;  /* 0x0000000106069899 */ /* 0x000fe2000800063f */
[----:B------:R-:W-:Y:S01]  /*0680*/  VOTEU.ALL UP0, P0 ;  /* 0x00000000003f7886 */ /* 0x000fe20000000000 */
[----:B-1----:R-:W-:Y:S01]  /*0690*/  @!UP1 ULEA UR10, UR11, UR10, 0x18 ;  /* 0x0000000a0b0a9291 */ /* 0x002fe2000f8ec03f */
[----:B------:R-:W-:Y:S01]  /*06a0*/  VOTEU.ALL UP1, P0 ;  /* 0x00000000003f7886 */ /* 0x000fe20000020000 */
[----:B------:R-:W0:Y:S02]  /*06b0*/  FENCE.VIEW.ASYNC.S ;  /* 0x00000000000073c6 */ /* 0x000e240000000000 */
[----:B0-----:R-:W3:Y:S02]  /*06c0*/  @!UP0 SYNCS.EXCH.64 URZ, [UR9+0xb0], UR4 ;  /* 0x0000b004093f85b2 */ /* 0x001ee40008000100 */
[----:B------:R0:W3:Y:S01]  /*06d0*/  @!UP1 SYNCS.EXCH.64 URZ, [UR9+0xb8], UR4 ;  /* 0x0000b804093f95b2 */ /* 0x0000e20008000100 */
[----:B------:R-:W-:Y:S01]  /*06e0*/  NOP ;  /* 0x0000000000007918 */ /* 0x000fe20000000000 */
[----:B0-----:R-:W-:-:S02]  /*06f0*/  ULDC.64 UR4, c[0x0][0x598] ;  /* 0x0001660000047ab9 */ /* 0x001fc40000000a00 */
[----:B------:R-:W-:Y:S02]  /*0700*/  ISETP.NE.U32.AND P0, PT, RZ, UR4, PT ;  /* 0x00000004ff007c0c */ /* 0x000fe4000bf05070 */
[----:B------:R0:W3:Y:S02]  /*0710*/  @!UP2 SYNCS.EXCH.64 URZ, [UR10+0x90], UR6 ;  /* 0x000090060a3fa5b2 */ /* 0x0000e40008000100 */
[----:B------:R-:W-:Y:S01]  /*0720*/  ISETP.NE.AND.EX P0, PT, RZ, UR5, PT, P0 ;  /* 0x00000005ff007c0c */ /* 0x000fe2000bf05300 */
[----:B------:R0:W3:Y:S01]  /*0730*/  @!UP3 SYNCS.EXCH.64 URZ, [UR10+0x98], UR6 ;  /* 0x000098060a3fb5b2 */ /* 0x0000e20008000100 */
[----:B------:R0:W3:Y:S01]  /*0740*/  @!UP4 SYNCS.EXCH.64 URZ, [UR10+0xa0], UR6 ;  /* 0x0000a0060a3fc5b2 */ /* 0x0000e20008000100 */
[----:B------:R0:W3:Y:S01]  /*0750*/  @!UP5 SYNCS.EXCH.64 URZ, [UR10+0xa8], UR6 ;  /* 0x0000a8060a3fd5b2 */ /* 0x0000e20008000100 */
[----:B------:R-:W-:Y:S01]  /*0760*/  NOP ;  /* 0x0000000000007918 */ /* 0x000fe20000000000 */
[----:B---34-:R-:W-:Y:S08]  /*0770*/  BAR.SYNC.DEFER_BLOCKING 0x0 ;  /* 0x0000000000007b1d */ /* 0x018ff00000010000 */
[----:B0-----:R-:W-:Y:S05]  /*0780*/  @!P0 BRA `(.L_x_4) ;  /* 0x0000000000208947 */ /* 0x001fea0003800000 */
[----:B------:R-:W0:Y:S02]  /*0790*/  LDC.64 R4, c[0x0][0x598] ;  /* 0x00016600ff047b82 */ /* 0x000e240000000a00 */
[----:B0-----:R-:W2:Y:S02]  /*07a0*/  LDG.E.64 R4, desc[UR18][R4.64] ;  /* 0x0000001204047981 */ /* 0x001ea4000c1e1b00 */
[----:B--2---:R-:W-:-:S04]  /*07b0*/  ISETP.NE.U32.AND P0, PT, R4, RZ, PT ;  /* 0x000000ff0400720c */ /* 0x004fc80003f05070 */
[----:B------:R-:W-:-:S13]  /*07c0*/  ISETP.NE.AND.EX P0, PT, R5, RZ, PT, P0 ;  /* 0x000000ff0500720c */ /* 0x000fda0003f05300 */
[----:B------:R-:W-:Y:S05]  /*07d0*/  @!P0 BRA `(.L_x_4) ;  /* 0x00000000000c8947 */ /* 0x000fea0003800000 */
[----:B------:R-:W2:Y:S02]  /*07e0*/  LD.E R4, desc[UR18][R4.64] ;  /* 0x0000001204047980 */ /* 0x000ea4000c101900 */
[----:B--2---:R-:W-:Y:S01]  /*07f0*/  R2UR UR25, R4 ;  /* 0x00000000041972ca */ /* 0x004fe200000e0000 */
[----:B------:R-:W-:-:S14]  /*0800*/  BRA `(.L_x_5) ;  /* 0x0000000000247947 */ /* 0x000fdc0003800000 */
.L_x_4:
[----:B------:R-:W-:Y:S02]  /*0810*/  ULDC.64 UR4, c[0x0][0x588] ;  /* 0x0001620000047ab9 */ /* 0x000fe40000000a00 */
[----:B------:R-:W-:-:S04]  /*0820*/  ISETP.NE.U32.AND P0, PT, RZ, UR4, PT ;  /* 0x00000004ff007c0c */ /* 0x000fc8000bf05070 */
[----:B------:R-:W-:-:S13]  /*0830*/  ISETP.NE.AND.EX P0, PT, RZ, UR5, PT, P0 ;  /* 0x00000005ff007c0c */ /* 0x000fda000bf05300 */
[----:B------:R-:W-:Y:S05]  /*0840*/  @!P0 BRA `(.L_x_6) ;  /* 0x0000000000108947 */ /* 0x000fea0003800000 */
[----:B------:R-:W0:Y:S02]  /*0850*/  LDC.64 R4, c[0x0][0x588] ;  /* 0x00016200ff047b82 */ /* 0x000e240000000a00 */
[----:B0-----:R-:W2:Y:S02]  /*0860*/  LDG.E R4, desc[UR18][R4.64] ;  /* 0x0000001204047981 */ /* 0x001ea4000c1e1900 */
[----:B--2---:R-:W-:Y:S01]  /*0870*/  R2UR UR25, R4 ;  /* 0x00000000041972ca */ /* 0x004fe200000e0000 */
[----:B------:R-:W-:-:S14]  /*0880*/  BRA `(.L_x_5) ;  /* 0x0000000000047947 */ /* 0x000fdc0003800000 */
.L_x_6:
[----:B------:R-:W-:-:S05]  /*0890*/  ULDC UR25, c[0x0][0x580] ;  /* 0x0001600000197ab9 */ /* 0x000fca0000000800 */
.L_x_5:
[----:B------:R-:W-:Y:S02]  /*08a0*/  ULDC.64 UR4, c[0x0][0x5a0] ;  /* 0x0001680000047ab9 */ /* 0x000fe40000000a00 */
[----:B------:R-:W-:-:S04]  /*08b0*/  ISETP.NE.U32.AND P0, PT, RZ, UR4, PT ;  /* 0x00000004ff007c0c */ /* 0x000fc8000bf05070 */
[----:B------:R-:W-:-:S13]  /*08c0*/  ISETP.NE.AND.EX P0, PT, RZ, UR5, PT, P0 ;  /* 0x00000005ff007c0c */ /* 0x000fda000bf05300 */
[----:B------:R-:W-:Y:S05]  /*08d0*/  @!P0 BRA `(.L_x_7) ;  /* 0x0000000000208947 */ /* 0x000fea0003800000 */
        /* <DEDUP_REMOVED lines=8> */
.L_x_7:
        /* <DEDUP_REMOVED lines=8> */
.L_x_9:
[----:B------:R-:W-:-:S05]  /*09e0*/  ULDC UR24, c[0x0][0x584] ;  /* 0x0001610000187ab9 */ /* 0x000fca0000000800 */
.L_x_8:
[----:B------:R-:W0:Y:S01]  /*09f0*/  S2UR UR11, SR_CTAID.Y ;  /* 0x00000000000b79c3 */ /* 0x000e220000002600 */
[----:B------:R-:W-:Y:S01]  /*0a00*/  ULDC UR5, c[0x0][0x65c] ;  /* 0x0001970000057ab9 */ /* 0x000fe20000000800 */
[----:B------:R-:W-:Y:S01]  /*0a10*/  UISETP.NE.AND UP0, UPT, UR22, 0x2, UPT ;  /* 0x000000021600788c */ /* 0x000fe2000bf05270 */
[----:B------:R-:W-:Y:S01]  /*0a20*/  IMAD.MOV.U32 R6, RZ, RZ, -0x1 ;  /* 0xffffffffff067424 */ /* 0x000fe200078e00ff */
[----:B------:R-:W-:Y:S01]  /*0a30*/  UISETP.NE.AND UP2, UPT, UR5, 0x1, UPT ;  /* 0x000000010500788c */ /* 0x000fe2000bf45270 */
[----:B------:R-:W-:-:S03]  /*0a40*/  PRMT R3, RZ, 0x7610, R3 ;  /* 0x00007610ff037816 */ /* 0x000fc60000000003 */
[----:B------:R-:W1:Y:S01]  /*0a50*/  S2UR UR4, SR_CTAID.X ;  /* 0x00000000000479c3 */ /* 0x000e620000002500 */
[----:B------:R2:W-:Y:S06]  /*0a60*/  STL [R1+0x280], R6 ;  /* 0x0002800601007387 */ /* 0x0005ec0000100800 */
[----:B------:R-:W-:Y:S01]  /*0a70*/  @UP2 ULDC UR14, c[0x0][0x10] ;  /* 0x00000400000e2ab9 */ /* 0x000fe20000000800 */
[----:B------:R-:W-:Y:S01]  /*0a80*/  @UP2 UMOV UR7, URZ ;  /* 0x0000003f00072c82 */ /* 0x000fe20008000000 */
[----:B------:R-:W-:Y:S01]  /*0a90*/  @UP2 UMOV UR5, URZ ;  /* 0x0000003f00052c82 */ /* 0x000fe20008000000 */
[----:B------:R-:W-:Y:S01]  /*0aa0*/  @!UP2 ULDC UR10, c[0x0][0xc] ;  /* 0x00000300000aaab9 */ /* 0x000fe20000000800 */
[----:B------:R-:W3:Y:S01]  /*0ab0*/  LDC.64 R4, c[0x0][0x650] ;  /* 0x00019400ff047b82 */ /* 0x000ee20000000a00 */
[----:B0-----:R-:W-:-:S02]  /*0ac0*/  @UP2 UMOV UR9, UR11 ;  /* 0x0000000b00092c82 */ /* 0x001fc40008000000 */
[----:B------:R-:W-:Y:S01]  /*0ad0*/  @UP2 UMOV UR6, UR9 ;  /* 0x0000000900062c82 */ /* 0x000fe20008000000 */
[----:B------:R-:W-:Y:S01]  /*0ae0*/  @!UP2 UMOV UR9, UR11 ;  /* 0x0000000b0009ac82 */ /* 0x000fe20008000000 */
[----:B-1----:R-:W-:-:S03]  /*0af0*/  @UP2 UIMAD.WIDE.U32 UR14, UR4, UR14, UR6 ;  /* 0x0000000e040e22a5 */ /* 0x002fc6000f8e0006 */
[----:B------:R-:W-:Y:S01]  /*0b00*/  ULDC UR6, c[0x0][0xc] ;  /* 0x0000030000067ab9 */ /* 0x000fe20000000800 */
[----:B------:R-:W-:Y:S01]  /*0b10*/  @UP2 UIADD3 UR15, UR15, UR5, URZ ;  /* 0x000000050f0f2290 */ /* 0x000fe2000fffe03f */
[----:B------:R-:W-:Y:S02]  /*0b20*/  ULDC UR7, c[0x0][0x10] ;  /* 0x0000040000077ab9 */ /* 0x000fe40000000800 */
[----:B------:R-:W-:Y:S01]  /*0b30*/  UMOV UR5, URZ ;  /* 0x0000003f00057c82 */ /* 0x000fe20008000000 */
[----:B------:R-:W-:Y:S02]  /*0b40*/  UIMAD.WIDE.U32 UR6, UR6, UR7, URZ ;  /* 0x00000007060672a5 */ /* 0x000fe4000f8e003f */
[----:B------:R-:W-:Y:S01]  /*0b50*/  @!UP2 UIMAD.WIDE.U32 UR10, UR10, UR9, UR4 ;  /* 0x000000090a0aa2a5 */ /* 0x000fe2000f8e0004 */
[----:B------:R-:W-:Y:S02]  /*0b60*/  ULDC UR12, c[0x0][0x14] ;  /* 0x00000500000c7ab9 */ /* 0x000fe40000000800 */
[----:B------:R-:W-:-:S02]  /*0b70*/  UIMAD.WIDE.U32 UR16, UR6, UR12, URZ ;  /* 0x0000000c061072a5 */ /* 0x000fc4000f8e003f */
[----:B------:R-:W-:Y:S02]  /*0b80*/  UIMAD UR7, UR7, UR12, URZ ;  /* 0x0000000c070772a4 */ /* 0x000fe4000f8e023f */
[----:B------:R-:W-:Y:S01]  /*0b90*/  @!UP2 UMOV UR14, UR10 ;  /* 0x0000000a000eac82 */ /* 0x000fe20008000000 */
[----:B------:R-:W-:Y:S01]  /*0ba0*/  @!UP2 UMOV UR15, UR11 ;  /* 0x0000000b000fac82 */ /* 0x000fe20008000000 */
[----:B------:R-:W-:Y:S02]  /*0bb0*/  UIADD3 UR7, UR17, UR7, URZ ;  /* 0x0000000711077290 */ /* 0x000fe4000fffe03f */
[----:B------:R-:W-:-:S04]  /*0bc0*/  UIADD3 UR6, UP1, UR14, UR16, URZ ;  /* 0x000000100e067290 */ /* 0x000fc8000ff3e03f */
[----:B------:R-:W-:Y:S02]  /*0bd0*/  UIADD3.X UR10, UR15, UR7, URZ, UP1, !UPT ;  /* 0x000000070f0a7290 */ /* 0x000fe40008ffe43f */
[----:B------:R-:W-:Y:S02]  /*0be0*/  USEL UR6, UR6, UR14, !UP0 ;  /* 0x0000000e06067287 */ /* 0x000fe4000c000000 */
[----:B------:R-:W-:-:S04]  /*0bf0*/  USEL UR10, UR10, UR15, !UP0 ;  /* 0x0000000f0a0a7287 */ /* 0x000fc8000c000000 */
[----:B---3--:R-:W-:Y:S01]  /*0c00*/  ISETP.LE.U32.AND P0, PT, R4, UR6, PT ;  /* 0x0000000604007c0c */ /* 0x008fe2000bf03070 */
[----:B--2---:R-:W-:Y:S02]  /*0c10*/  IMAD.U32 R6, RZ, RZ, UR6 ;  /* 0x00000006ff067e24 */ /* 0x004fe4000f8e00ff */
[----:B------:R-:W-:-:S05]  /*0c20*/  IMAD.U32 R4, RZ, RZ, UR10 ;  /* 0x0000000aff047e24 */ /* 0x000fca000f8e00ff */
[----:B------:R-:W-:Y:S01]  /*0c30*/  ISETP.GE.U32.AND.EX P0, PT, R4, R5, PT, P0 ;  /* 0x000000050400720c */ /* 0x000fe20003f06100 */
[----:B------:R-:W-:Y:S02]  /*0c40*/  IMAD.MOV.U32 R5, RZ, RZ, -0x1 ;  /* 0xffffffffff057424 */ /* 0x000fe400078e00ff */
[----:B------:R-:W-:-:S03]  /*0c50*/  IMAD.MOV.U32 R4, RZ, RZ, -0x1 ;  /* 0xffffffffff047424 */ /* 0x000fc600078e00ff */
[----:B------:R0:W-:Y:S04]  /*0c60*/  STL [R1+0x284], R5 ;  /* 0x0002840501007387 */ /* 0x0001e80000100800 */
[----:B------:R1:W-:Y:S01]  /*0c70*/  STL [R1+0x274], R4 ;  /* 0x0002740401007387 */ /* 0x0003e20000100800 */
[----:B0-----:R-:W-:-:S05]  /*0c80*/  IMAD.U32 R5, RZ, RZ, UR10 ;  /* 0x0000000aff057e24 */ /* 0x001fca000f8e00ff */
[----:B------:R1:W-:Y:S04]  /*0c90*/  STL [R1+0x278], R5 ;  /* 0x0002780501007387 */ /* 0x0003e80000100800 */
[----:B------:R1:W-:Y:S01]  /*0ca0*/  STL [R1+0x27c], R6 ;  /* 0x00027c0601007387 */ /* 0x0003e20000100800 */
[----:B------:R-:W-:Y:S05]  /*0cb0*/  @P0 BRA `(.L_x_10) ;  /* 0x0000000400980947 */ /* 0x000fea0003800000 */
[----:B------:R-:W-:Y:S01]  /*0cc0*/  I2FP.F32.U32 R3, UR4 ;  /* 0x0000000400037c45 */ /* 0x000fe20008201000 */
[----:B------:R-:W-:Y:S01]  /*0cd0*/  ULDC.64 UR26, c[0x0][0x628] ;  /* 0x00018a00001a7ab9 */ /* 0x000fe20000000a00 */
[----:B------:R-:W-:Y:S01]  /*0ce0*/  ULDC UR6, c[0x0][0x150] ;  /* 0x0000540000067ab9 */ /* 0x000fe20000000800 */
[----:B------:R-:W-:Y:S01]  /*0cf0*/  ISETP.NE.U32.AND P0, PT, RZ, UR26, PT ;  /* 0x0000001aff007c0c */ /* 0x000fe2000bf05070 */
[----:B------:R-:W-:Y:S01]  /*0d00*/  ULDC UR28, c[0x0][0x630] ;  /* 0x00018c00001c7ab9 */ /* 0x000fe20000000800 */
[----:B------:R-:W-:Y:S01]  /*0d10*/  FMUL R3, R3, UR6 ;  /* 0x0000000603037c20 */ /* 0x000fe20008400000 */
[----:B------:R-:W-:Y:S01]  /*0d20*/  R2UR UR29, R6 ;  /* 0x00000000061d72ca */ /* 0x000fe200000e0000 */
[----:B------:R-:W-:Y:S01]  /*0d30*/  ULDC UR31, c[0x0][0x154] ;  /* 0x00005500001f7ab9 */ /* 0x000fe20000000800 */
[----:B------:R-:W-:Y:S01]  /*0d40*/  ISETP.NE.AND.EX P0, PT, RZ, UR27, PT, P0 ;  /* 0x0000001bff007c0c */ /* 0x000fe2000bf05300 */
[----:B-1----:R0:W1:Y:S01]  /*0d50*/  F2I.U32.TRUNC.NTZ R4, R3 ;  /* 0x0000000300047305 */ /* 0x002062000020f000 */
[----:B------:R-:W-:-:S02]  /*0d60*/  R2UR UR30, R5 ;  /* 0x00000000051e72ca */ /* 0x000fc400000e0000 */
[----:B------:R-:W-:Y:S02]  /*0d70*/  R2UR UR10, R6 ;  /* 0x00000000060a72ca */ /* 0x000fe400000e0000 */
[----:B------:R-:W-:-:S07]  /*0d80*/  R2UR UR11, R5 ;  /* 0x00000000050b72ca */ /* 0x000fce00000e0000 */
[----:B0-----:R-:W-:Y:S08]  /*0d90*/  @!P0 BRA `(.L_x_11) ;  /* 0x0000000000308947 */ /* 0x001ff00003800000 */
[----:B------:R-:W-:Y:S01]  /*0da0*/  R2UR UR10, R6 ;  /* 0x00000000060a72ca */ /* 0x000fe200000e0000 */
[----:B------:R-:W-:Y:S01]  /*0db0*/  ULDC UR6, c[0x0][0x634] ;  /* 0x00018d0000067ab9 */ /* 0x000fe20000000800 */
[----:B------:R-:W-:-:S11]  /*0dc0*/  R2UR UR12, R5 ;  /* 0x00000000050c72ca */ /* 0x000fd600000e0000 */
[----:B------:R-:W-:-:S04]  /*0dd0*/  UIADD3 UR6, UP1, UR10, UR6, URZ ;  /* 0x000000060a067290 */ /* 0x000fc8000ff3e03f */
[----:B------:R-:W-:-:S04]  /*0de0*/  UIADD3.X UR12, URZ, UR12, URZ, UP1, !UPT ;  /* 0x0000000c3f0c7290 */ /* 0x000fc80008ffe43f */
[----:B------:R-:W-:-:S04]  /*0df0*/  UIMAD.WIDE.U32 UR10, UR12, UR26, URZ ;  /* 0x0000001a0c0a72a5 */ /* 0x000fc8000f8e003f */
[----:B------:R-:W-:Y:S02]  /*0e00*/  UIMAD.WIDE.U32 UR14, UP1, UR6, UR27, UR10 ;  /* 0x0000001b060e72a5 */ /* 0x000fe4000f82000a */
[----:B------:R-:W-:Y:S02]  /*0e10*/  UIMAD.WIDE.U32 UR10, UR6, UR26, URZ ;  /* 0x0000001a060a72a5 */ /* 0x000fe4000f8e003f */
[----:B------:R-:W-:Y:S02]  /*0e20*/  UIADD3.X UR23, URZ, URZ, URZ, UP1, !UPT ;  /* 0x0000003f3f177290 */ /* 0x000fe40008ffe43f */
[----:B------:R-:W-:Y:S01]  /*0e30*/  UIADD3 URZ, UP1, UR11, UR14, URZ ;  /* 0x0000000e0b3f7290 */ /* 0x000fe2000ff3e03f */
[----:B------:R-:W-:-:S03]  /*0e40*/  UMOV UR22, UR15 ;  /* 0x0000000f00167c82 */ /* 0x000fc60008000000 */
[----:B------:R-:W-:-:S12]  /*0e50*/  UIMAD.WIDE.U32.X UR10, UR12, UR27, UR22, UP1 ;  /* 0x0000001b0c0a72a5 */ /* 0x000fd800088e0416 */
.L_x_11:
[----:B------:R-:W-:Y:S01]  /*0e60*/  USHF.R.U64 UR5, UR10, UR28, UR11 ;  /* 0x0000001c0a057299 */ /* 0x000fe2000800120b */
[----:B------:R-:W-:Y:S01]  /*0e70*/  I2FP.F32.U32 R3, UR9 ;  /* 0x0000000900037c45 */ /* 0x000fe20008201000 */
[----:B------:R-:W-:Y:S01]  /*0e80*/  USHF.R.U32.HI UR6, URZ, UR28, UR11 ;  /* 0x0000001c3f067299 */ /* 0x000fe2000801160b */
[----:B-1----:R-:W-:Y:S01]  /*0e90*/  R2UR UR23, R4 ;  /* 0x00000000041772ca */ /* 0x002fe200000e0000 */
[----:B------:R-:W-:Y:S02]  /*0ea0*/  UIADD3 UR28, UP1, URZ, -UR5, URZ ;  /* 0x800000053f1c7290 */ /* 0x000fe4000ff3e03f */
[----:B------:R-:W-:Y:S01]  /*0eb0*/  FMUL R3, R3, UR31 ;  /* 0x0000001f03037c20 */ /* 0x000fe20008400000 */
[----:B------:R-:W-:Y:S01]  /*0ec0*/  ULDC.64 UR10, c[0x0][0x620] ;  /* 0x00018800000a7ab9 */ /* 0x000fe20000000a00 */
[----:B------:R-:W-:Y:S01]  /*0ed0*/  UIADD3.X UR6, URZ, ~UR6, URZ, UP1, !UPT ;  /* 0x800000063f067290 */ /* 0x000fe20008ffe43f */
[----:B------:R-:W-:Y:S01]  /*0ee0*/  UMOV UR14, UR29 ;  /* 0x0000001d000e7c82 */ /* 0x000fe20008000000 */
[----:B------:R-:W-:-:S02]  /*0ef0*/  UMOV UR15, UR30 ;  /* 0x0000001e000f7c82 */ /* 0x000fc40008000000 */
[----:B------:R-:W0:Y:S01]  /*0f00*/  F2I.U32.TRUNC.NTZ R3, R3 ;  /* 0x0000000300037305 */ /* 0x000e22000020f000 */
[----:B------:R-:W-:Y:S02]  /*0f10*/  UIMAD UR6, UR6, UR10, URZ ;  /* 0x0000000a060672a4 */ /* 0x000fe4000f8e023f */
[----:B------:R-:W-:Y:S02]  /*0f20*/  UIMAD.WIDE.U32 UR14, UR28, UR10, UR14 ;  /* 0x0000000a1c0e72a5 */ /* 0x000fe4000f8e000e */
[----:B------:R-:W-:Y:S01]  /*0f30*/  UIMAD UR28, UR28, UR11, UR6 ;  /* 0x0000000b1c1c72a4 */ /* 0x000fe2000f8e0206 */
[----:B------:R-:W-:Y:S01]  /*0f40*/  ULDC UR29, c[0x0][0x618] ;  /* 0x00018600001d7ab9 */ /* 0x000fe20000000800 */
[----:B------:R-:W-:Y:S02]  /*0f50*/  ULDC UR33, c[0x0][0x658] ;  /* 0x0001960000217ab9 */ /* 0x000fe40000000800 */
[----:B------:R-:W-:Y:S01]  /*0f60*/  UIADD3 UR28, UR15, UR28, URZ ;  /* 0x0000001c0f1c7290 */ /* 0x000fe2000fffe03f */
[----:B------:R-:W-:Y:S01]  /*0f70*/  UMOV UR22, 0xffffffff ;  /* 0xffffffff00167882 */ /* 0x000fe20000000000 */
[----:B------:R-:W-:Y:S01]  /*0f80*/  ULDC.64 UR10, c[0x0][0x640] ;  /* 0x00019000000a7ab9 */ /* 0x000fe20000000a00 */
[----:B------:R-:W-:Y:S01]  /*0f90*/  USHF.L.U32 UR22, UR22, UR33, URZ ;  /* 0x0000002116167299 */ /* 0x000fe2000800063f */
[----:B------:R-:W-:Y:S01]  /*0fa0*/  ISETP.NE.U32.AND P0, PT, RZ, UR10, PT ;  /* 0x0000000aff007c0c */ /* 0x000fe2000bf05070 */
[----:B------:R-:W-:Y:S01]  /*0fb0*/  USHF.R.U64 UR14, UR14, UR29, UR28 ;  /* 0x0000001d0e0e7299 */ /* 0x000fe2000800121c */
[----:B0-----:R-:W-:Y:S01]  /*0fc0*/  R2UR UR27, R3 ;  /* 0x00000000031b72ca */ /* 0x001fe200000e0000 */
[----:B------:R-:W-:Y:S01]  /*0fd0*/  UMOV UR30, 0x1 ;  /* 0x00000001001e7882 */ /* 0x000fe20000000000 */
[----:B------:R-:W-:Y:S01]  /*0fe0*/  USHF.R.U32.HI UR28, URZ, UR29, UR28 ;  /* 0x0000001d3f1c7299 */ /* 0x000fe2000801161c */
[----:B------:R-:W-:Y:S01]  /*0ff0*/  ISETP.NE.AND.EX P0, PT, RZ, UR11, PT, P0 ;  /* 0x0000000bff007c0c */ /* 0x000fe2000bf05300 */
[----:B------:R-:W-:Y:S01]  /*1000*/  ULDC UR31, c[0x0][0x608] ;  /* 0x00018200001f7ab9 */ /* 0x000fe20000000800 */
[----:B------:R-:W-:-:S02]  /*1010*/  USHF.L.U32 UR15, UR30, UR33, URZ ;  /* 0x000000211e0f7299 */ /* 0x000fc4000800063f */
[----:B------:R-:W-:Y:S02]  /*1020*/  ULOP3.LUT UR30, URZ, UR22, URZ, 0x33, !UPT ;  /* 0x000000163f1e7292 */ /* 0x000fe4000f8e333f */
[----:B------:R-:W-:Y:S02]  /*1030*/  USHF.R.U64 UR35, UR14, UR31, UR28 ;  /* 0x0000001f0e237299 */ /* 0x000fe4000800121c */
[----:B------:R-:W-:Y:S02]  /*1040*/  USHF.R.U32.HI UR22, URZ, UR31, UR28 ;  /* 0x0000001f3f167299 */ /* 0x000fe4000801161c */
[----:B------:R-:W-:Y:S02]  /*1050*/  UIADD3 UR23, -UR23, URZ, URZ ;  /* 0x0000003f17177290 */ /* 0x000fe4000fffe13f */
[----:B------:R-:W-:Y:S02]  /*1060*/  USHF.R.U64 UR36, UR35, UR33, UR22 ;  /* 0x0000002123247299 */ /* 0x000fe40008001216 */
[----:B------:R-:W-:Y:S01]  /*1070*/  USHF.R.U32.HI UR31, URZ, UR33, UR22 ;  /* 0x000000213f1f7299 */ /* 0x000fe20008011616 */
[----:B------:R-:W-:Y:S01]  /*1080*/  ULDC UR26, c[0x0][0x144] ;  /* 0x00005100001a7ab9 */ /* 0x000fe20000000800 */
[----:B------:R-:W-:Y:S01]  /*1090*/  ULDC UR6, c[0x0][0x600] ;  /* 0x0001800000067ab9 */ /* 0x000fe20000000800 */
[----:B------:R-:W-:-:S02]  /*10a0*/  UIMAD UR4, UR26, UR23, UR4 ;  /* 0x000000171a0472a4 */ /* 0x000fc4000f8e0204 */
[----:B------:R-:W-:Y:S02]  /*10b0*/  UIADD3 UR12, UR6, -0x1, URZ ;  /* 0xffffffff060c7890 */ /* 0x000fe4000fffe03f */
[----:B------:R-:W-:Y:S01]  /*10c0*/  UIADD3 UR32, -UR27, URZ, URZ ;  /* 0x0000003f1b207290 */ /* 0x000fe2000fffe13f */
[----:B------:R-:W-:Y:S01]  /*10d0*/  ULDC UR37, c[0x0][0x148] ;  /* 0x0000520000257ab9 */ /* 0x000fe20000000800 */
[----:B------:R-:W-:Y:S01]  /*10e0*/  ULDC UR33, c[0x0][0x648] ;  /* 0x0001920000217ab9 */ /* 0x000fe20000000800 */
[----:B------:R-:W-:Y:S01]  /*10f0*/  ULDC UR34, c[0x0][0x638] ;  /* 0x00018e0000227ab9 */ /* 0x000fe20000000800 */
[----:B------:R-:W-:Y:S01]  /*1100*/  UMOV UR22, UR36 ;  /* 0x0000002400167c82 */ /* 0x000fe20008000000 */
[----:B------:R-:W-:Y:S01]  /*1110*/  UMOV UR23, UR31 ;  /* 0x0000001f00177c82 */ /* 0x000fe20008000000 */
[----:B------:R-:W-:Y:S06]  /*1120*/  @!P0 BRA `(.L_x_12) ;  /* 0x0000000000308947 */ /* 0x000fec0003800000 */
[----:B------:R-:W-:Y:S02]  /*1130*/  ULDC UR28, c[0x0][0x64c] ;  /* 0x00019300001c7ab9 */ /* 0x000fe40000000800 */
        /* <DEDUP_REMOVED lines=8> */
[----:B------:R-:W-:-:S07]  /*11c0*/  UIMAD.WIDE.U32.X UR10, UR31, UR11, UR28, UP1 ;  /* 0x0000000b1f0a72a5 */ /* 0x000fce00088e041c */
[----:B------:R-:W-:Y:S01]  /*11d0*/  UMOV UR22, UR10 ;  /* 0x0000000a00167c82 */ /* 0x000fe20008000000 */
[----:B------:R-:W-:-:S05]  /*11e0*/  UMOV UR23, UR11 ;  /* 0x0000000b00177c82 */ /* 0x000fca0008000000 */
.L_x_12:
[----:B------:R-:W-:Y:S01]  /*11f0*/  USHF.R.U64 UR10, UR22, UR33, UR23 ;  /* 0x00000021160a7299 */ /* 0x000fe20008001217 */
[----:B------:R-:W-:Y:S01]  /*1200*/  IMAD.U32 R6, RZ, RZ, UR5 ;  /* 0x00000005ff067e24 */ /* 0x000fe2000f8e00ff */
[----:B------:R-:W-:Y:S01]  /*1210*/  @UP2 UIMAD UR4, UR37, UR32, UR9 ;  /* 0x00000020250422a4 */ /* 0x000fe2000f8e0209 */
[----:B------:R-:W-:Y:S01]  /*1220*/  IMAD.MOV.U32 R3, RZ, RZ, 0x1 ;  /* 0x00000001ff037424 */ /* 0x000fe200078e00ff */
[----:B------:R-:W-:Y:S02]  /*1230*/  ULOP3.LUT UR30, UR35, UR30, URZ, 0xc0, !UPT ;  /* 0x0000001e231e7292 */ /* 0x000fe4000f8ec03f */
[----:B------:R-:W-:Y:S01]  /*1240*/  UIADD3 UR9, -UR10, URZ, URZ ;  /* 0x0000003f0a097290 */ /* 0x000fe2000fffe13f */
[----:B------:R0:W-:Y:S01]  /*1250*/  STL [R1+0x274], R6 ;  /* 0x0002740601007387 */ /* 0x0001e20000100800 */
[----:B------:R-:W-:Y:S02]  /*1260*/  ULOP3.LUT UR12, UR14, UR12, URZ, 0xc0, !UPT ;  /* 0x0000000c0e0c7292 */ /* 0x000fe4000f8ec03f */
[----:B------:R-:W-:-:S02]  /*1270*/  UIMAD UR15, UR15, UR10, UR30 ;  /* 0x0000000a0f0f72a4 */ /* 0x000fc4000f8e021e */
[----:B------:R-:W-:Y:S01]  /*1280*/  UIMAD UR9, UR9, UR34, UR36 ;  /* 0x00000022090972a4 */ /* 0x000fe2000f8e0224 */
[----:B------:R-:W-:Y:S02]  /*1290*/  ULDC UR10, c[0x0][0x610] ;  /* 0x00018400000a7ab9 */ /* 0x000fe40000000800 */
[----:B------:R-:W-:Y:S02]  /*12a0*/  UIMAD UR4, UR15, UR10, UR4 ;  /* 0x0000000a0f0472a4 */ /* 0x000fe4000f8e0204 */
[----:B------:R-:W-:-:S04]  /*12b0*/  UIMAD UR9, UR9, UR6, UR12 ;  /* 0x00000006090972a4 */ /* 0x000fc8000f8e020c */
[----:B------:R-:W-:Y:S02]  /*12c0*/  USEL UR6, UR9, UR4, !UP2 ;  /* 0x0000000409067287 */ /* 0x000fe4000d000000 */
[----:B------:R-:W-:-:S04]  /*12d0*/  USEL UR4, UR4, UR9, !UP2 ;  /* 0x0000000904047287 */ /* 0x000fc8000d000000 */
[----:B------:R-:W-:Y:S02]  /*12e0*/  IMAD.U32 R5, RZ, RZ, UR6 ;  /* 0x00000006ff057e24 */ /* 0x000fe4000f8e00ff */
[----:B------:R-:W-:-:S05]  /*12f0*/  IMAD.U32 R4, RZ, RZ, UR4 ;  /* 0x00000004ff047e24 */ /* 0x000fca000f8e00ff */
[----:B------:R0:W-:Y:S04]  /*1300*/  STL [R1+0x280], R4 ;  /* 0x0002800401007387 */ /* 0x0001e80000100800 */
[----:B------:R0:W-:Y:S02]  /*1310*/  STL [R1+0x284], R5 ;  /* 0x0002840501007387 */ /* 0x0001e40000100800 */
.L_x_10:
[----:B------:R-:W-:Y:S02]  /*1320*/  ULDC UR4, c[0x0][0x28c] ;  /* 0x0000a30000047ab9 */ /* 0x000fe40000000800 */
[----:B------:R-:W-:-:S04]  /*1330*/  UIADD3 UR4, UR4, 0x3f, URZ ;  /* 0x0000003f04047890 */ /* 0x000fc8000fffe03f */
[----:B------:R-:W-:-:S04]  /*1340*/  USHF.R.S32.HI UR5, URZ, 0x1f, UR4 ;  /* 0x0000001f3f057899 */ /* 0x000fc80008011404 */
[----:B------:R-:W-:-:S04]  /*1350*/  ULEA.HI UR5, UR5, UR4, URZ, 0x6 ;  /* 0x0000000405057291 */ /* 0x000fc8000f8f303f */
[----:B------:R-:W-:Y:S01]  /*1360*/  USHF.R.S32.HI UR14, URZ, 0x6, UR5 ;  /* 0x000000063f0e7899 */ /* 0x000fe20008011405 */
[----:B------:R-:W-:Y:S11]  /*1370*/  @!P1 BRA `(.L_x_13) ;  /* 0x0000017c00a89947 */ /* 0x000ff60003800000 */
[----:B------:R-:W-:-:S06]  /*1380*/  UISETP.GT.U32.AND UP1, UPT, UR20, 0x1, UPT ;  /* 0x000000011400788c */ /* 0x000fcc000bf24070 */
[----:B------:R-:W-:-:S13]  /*1390*/  PLOP3.LUT P0, PT, PT, PT, UP1, 0x80, 0x0 ;  /* 0x000000000000781c */ /* 0x000fda0003f0f018 */
[----:B------:R-:W-:Y:S05]  /*13a0*/  @P0 EXIT ;  /* 0x000000000000094d */ /* 0x000fea0003800000 */
.L_x_14:
[----:B------:R-:W-:-:S08]  /*13b0*/  NOP ;  /* 0x0000000000007918 */ /* 0x000fd00000000000 */
[----:B------:R-:W2:Y:S02]  /*13c0*/  USETMAXREG.TRY_ALLOC.CTAPOOL UP1, 0xe8 ;  /* 0x000000e8000079c8 */ /* 0x000ea40008020600 */
[----:B--2---:R-:W-:-:S13]  /*13d0*/  PLOP3.LUT P0, PT, PT, PT, UP1, 0x80, 0x0 ;  /* 0x000000000000781c */ /* 0x004fda0003f0f018 */
[----:B------:R-:W-:Y:S05]  /*13e0*/  @!P0 BRA `(.L_x_14) ;  /* 0xfffffffc00f08947 */ /* 0x000fea000383ffff */
[----:B------:R-:W-:-:S13]  /*13f0*/  LOP3.LUT P0, RZ, R3, 0xff, RZ, 0xc0, !PT ;  /* 0x000000ff03ff7812 */ /* 0x000fda000780c0ff */
[----:B------:R-:W-:Y:S05]  /*1400*/  @!P0 EXIT ;  /* 0x000000000000894d */ /* 0x000fea0003800000 */
[----:B------:R-:W2:Y:S01]  /*1410*/  S2UR UR4, SR_CgaCtaId ;  /* 0x00000000000479c3 */ /* 0x000ea20000008800 */
[----:B------:R-:W-:Y:S01]  /*1420*/  SHF.R.S32.HI R3, RZ, 0x1f, R0 ;  /* 0x0000001fff037819 */ /* 0x000fe20000011400 */
[----:B------:R-:W-:Y:S01]  /*1430*/  UIADD3 UR6, UR21, -0x1, URZ ;  /* 0xffffffff15067890 */ /* 0x000fe2000fffe03f */
[----:B------:R-:W-:Y:S02]  /*1440*/  UMOV UR12, 0x400 ;  /* 0x00000400000c7882 */ /* 0x000fe40000000000 */
[CC--:B01----:R-:W-:Y:S01]  /*1450*/  LEA.HI R4, R3.reuse, R0.reuse, RZ, 0x2 ;  /* 0x0000000003047211 */ /* 0x0c3fe200078f10ff */
[----:B------:R-:W-:Y:S01]  /*1460*/  USHF.R.U32.HI UR5, URZ, 0x3, UR14 ;  /* 0x000000033f057899 */ /* 0x000fe2000801160e */
[----:B------:R-:W-:Y:S01]  /*1470*/  LEA.HI R3, R3, R0, RZ, 0x5 ;  /* 0x0000000003037211 */ /* 0x000fe200078f28ff */
[----:B------:R-:W-:Y:S01]  /*1480*/  UISETP.LT.AND UP1, UPT, UR14, 0x1, UPT ;  /* 0x000000010e00788c */ /* 0x000fe2000bf21270 */
[--C-:B------:R-:W-:Y:S01]  /*1490*/  SHF.R.S32.HI R2, RZ, 0x2, R4.reuse ;  /* 0x00000002ff027819 */ /* 0x100fe20000011404 */
[----:B------:R-:W-:Y:S01]  /*14a0*/  ULOP3.LUT UR15, UR14, 0x7, URZ, 0xc0, !UPT ;  /* 0x000000070e0f7892 */ /* 0x000fe2000f8ec03f */
[----:B------:R-:W-:Y:S01]  /*14b0*/  SHF.R.S32.HI R5, RZ, 0x1f, R4 ;  /* 0x0000001fff057819 */ /* 0x000fe20000011404 */
[----:B------:R-:W-:Y:S01]  /*14c0*/  ULOP3.LUT UR5, UR5, 0x1, URZ, 0xc0, !UPT ;  /* 0x0000000105057892 */ /* 0x000fe2000f8ec03f */
[----:B------:R-:W-:Y:S01]  /*14d0*/  SHF.R.S32.HI R7, RZ, 0x5, R3 ;  /* 0x00000005ff077819 */ /* 0x000fe20000011403 */
[----:B------:R-:W-:Y:S01]  /*14e0*/  USEL UR20, UR14, 0x1, UP1 ;  /* 0x000000010e147887 */ /* 0x000fe20008800000 */
[----:B------:R-:W-:Y:S01]  /*14f0*/  LEA.HI R5, R5, R2, RZ, 0x3 ;  /* 0x0000000205057211 */ /* 0x000fe200078f18ff */
[----:B------:R-:W-:-:S02]  /*1500*/  USEL UR15, UR15, URZ, !UP0 ;  /* 0x0000003f0f0f7287 */ /* 0x000fc4000c000000 */
[----:B------:R-:W-:Y:S01]  /*1510*/  UISETP.NE.AND UP1, UPT, UR6, URZ, UPT ;  /* 0x0000003f0600728c */ /* 0x000fe2000bf25270 */
[----:B------:R-:W-:Y:S01]  /*1520*/  LOP3.LUT R5, R5, 0xfffffff8, RZ, 0xc0, !PT ;  /* 0xfffffff805057812 */ /* 0x000fe200078ec0ff */
[----:B------:R-:W-:Y:S02]  /*1530*/  UISETP.EQ.U32.AND UP0, UPT, UR5, 0x1, !UP0 ;  /* 0x000000010500788c */ /* 0x000fe4000c702070 */
[----:B------:R-:W-:Y:S02]  /*1540*/  ULOP3.LUT UR26, UR13, 0x1, URZ, 0xfc, !UPT ;  /* 0x000000010d1a7892 */ /* 0x000fe4000f8efc3f */
[----:B--2---:R-:W-:Y:S01]  /*1550*/  ULEA UR12, UR4, UR12, 0x18 ;  /* 0x0000000c040c7291 */ /* 0x004fe2000f8ec03f */
[----:B------:R-:W-:Y:S01]  /*1560*/  IMAD.IADD R2, R2, 0x1, -R5 ;  /* 0x0000000102027824 */ /* 0x000fe200078e0a05 */
[----:B------:R-:W-:Y:S01]  /*1570*/  USHF.L.U32 UR4, UR6, 0x3, URZ ;  /* 0x0000000306047899 */ /* 0x000fe2000800063f */
[----:B------:R-:W-:Y:S01]  /*1580*/  LOP3.LUT R5, R4, 0xfffffffc, RZ, 0xc0, !PT ;  /* 0xfffffffc04057812 */ /* 0x000fe200078ec0ff */
[----:B------:R-:W-:Y:S01]  /*1590*/  UIADD3 UR28, UR12, 0x90, URZ ;  /* 0x000000900c1c7890 */ /* 0x000fe2000fffe03f */
[--C-:B------:R-:W-:Y:S01]  /*15a0*/  IMAD R4, R7, -0x10, -R2.reuse ;  /* 0xfffffff007047824 */ /* 0x100fe200078e0a02 */
[----:B------:R-:W-:Y:S01]  /*15b0*/  ULOP3.LUT UR4, UR4, 0x8, URZ, 0xc0, !UPT ;  /* 0x0000000804047892 */ /* 0x000fe2000f8ec03f */
[----:B------:R-:W-:Y:S01]  /*15c0*/  SHF.R.S32.HI R3, RZ, 0x1f, R2 ;  /* 0x0000001fff037819 */ /* 0x000fe20000011402 */
[----:B------:R-:W-:Y:S01]  /*15d0*/  IMAD.IADD R0, R0, 0x1, -R5 ;  /* 0x0000000100007824 */ /* 0x000fe200078e0a05 */
[----:B------:R-:W-:-:S02]  /*15e0*/  USHF.L.U32 UR27, UR14, 0x1, URZ ;  /* 0x000000010e1b7899 */ /* 0x000fc4000800063f */
[----:B------:R-:W-:Y:S01]  /*15f0*/  ULOP3.LUT UR30, UR4, 0x8, URZ, 0x3c, !UPT ;  /* 0x00000008041e7892 */ /* 0x000fe2000f8e3c3f */
[----:B------:R-:W-:Y:S01]  /*1600*/  IMAD.WIDE R2, R7, 0x10, R2 ;  /* 0x0000001007027825 */ /* 0x000fe200078e0202 */
[----:B------:R-:W-:Y:S01]  /*1610*/  ULOP3.LUT UR22, UR4, 0x18, URZ, 0x3c, !UPT ;  /* 0x0000001804167892 */ /* 0x000fe2000f8e3c3f */
[----:B------:R0:W-:Y:S01]  /*1620*/  STL [R1+0x288], R0 ;  /* 0x0002880001007387 */ /* 0x0001e20000100800 */
[----:B------:R-:W-:Y:S01]  /*1630*/  UIADD3 UR20, -UR20, UR14, URZ ;  /* 0x0000000e14147290 */ /* 0x000fe2000fffe13f */
[----:B------:R-:W-:Y:S01]  /*1640*/  ULDC UR4, c[0x0][0x284] ;  /* 0x0000a10000047ab9 */ /* 0x000fe20000000800 */
[----:B------:R-:W-:Y:S02]  /*1650*/  USEL UR29, URZ, 0x1, UP1 ;  /* 0x000000013f1d7887 */ /* 0x000fe40008800000 */
[----:B------:R-:W-:Y:S02]  /*1660*/  ULEA UR21, UR21, UR28, 0x3 ;  /* 0x0000001c15157291 */ /* 0x000fe4000f8e183f */
[----:B------:R-:W-:Y:S01]  /*1670*/  USEL UR23, URZ, 0x1, !UP0 ;  /* 0x000000013f177887 */ /* 0x000fe2000c000000 */
[----:B0-----:R-:W-:-:S05]  /*1680*/  VIADD R0, R4, UR4 ;  /* 0x0000000404007c36 */ /* 0x001fca0008000000 */
[----:B------:R0:W-:Y:S04]  /*1690*/  STL [R1+0x28c], R0 ;  /* 0x00028c0001007387 */ /* 0x0001e80000100800 */
[----:B------:R0:W-:Y:S02]  /*16a0*/  STL.64 [R1+0x290], R2 ;  /* 0x0002900201007387 */ /* 0x0001e40000100a00 */
.L_x_425:
[----:B0-----:R-:W-:Y:S01]  /*16b0*/  IMAD.U32 R0, RZ, RZ, UR29 ;  /* 0x0000001dff007e24 */ /* 0x001fe2000f8e00ff */
[----:B--2---:R-:W0:Y:S01]  /*16c0*/  LDC R2, c[0x0][0x28c] ;  /* 0x0000a300ff027b82 */ /* 0x004e220000000800 */
[----:B------:R-:W-:Y:S01]  /*16d0*/  UMOV UR4, URZ ;  /* 0x0000003f00047c82 */ /* 0x000fe20008000000 */
[----:B------:R-:W-:Y:S02]  /*16e0*/  UMOV UR31, UR15 ;  /* 0x0000000f001f7c82 */ /* 0x000fe40008000000 */
[----:B------:R-:W-:-:S04]  /*16f0*/  SHF.L.U32 R0, R0, 0x1f, RZ ;  /* 0x0000001f00007819 */ /* 0x000fc800000006ff */
[----:B-1----:R-:W1:Y:S01]  /*1700*/  SYNCS.PHASECHK.TRANS64.TRYWAIT P0, [UR21+-0x8], R0 ;  /* 0xfffff800ff0075a7 */ /* 0x002e620008000155 */
[----:B0-----:R-:W-:Y:S01]  /*1710*/  ISETP.GE.AND P1, PT, R2, 0x1, PT ;  /* 0x000000010200780c */ /* 0x001fe20003f26270 */
[----:B-1--4-:R-:W-:-:S12]  /*1720*/  @!P0 BRA `(.L_x_15) ;  /* 0x0000018c007c8947 */ /* 0x012fd80003800000 */
.L_x_451:
[----:B------:R1:W-:Y:S01]  /*1730*/  STL [R1+0x270], RZ ;  /* 0x000270ff01007387 */ /* 0x0003e20000100800 */
[----:B------:R-:W-:Y:S01]  /*1740*/  UMOV UR5, URZ ;  /* 0x0000003f00057c82 */ /* 0x000fe20008000000 */
[----:B------:R-:W-:Y:S01]  /*1750*/  UMOV UR6, URZ ;  /* 0x0000003f00067c82 */ /* 0x000fe20008000000 */
[----:B0-----:R-:W-:Y:S01]  /*1760*/  IMAD.MOV.U32 R0, RZ, RZ, RZ ;  /* 0x000000ffff007224 */ /* 0x001fe200078e00ff */
[----:B------:R1:W-:Y:S01]  /*1770*/  STL [R1+0x26c], RZ ;  /* 0x00026cff01007387 */ /* 0x0003e20000100800 */
[----:B------:R-:W-:Y:S02]  /*1780*/  CS2R R2, SRZ ;  /* 0x0000000000027805 */ /* 0x000fe4000001ff00 */
[----:B------:R-:W-:Y:S02]  /*1790*/  CS2R R4, SRZ ;  /* 0x0000000000047805 */ /* 0x000fe4000001ff00 */
[----:B------:R-:W-:Y:S01]  /*17a0*/  CS2R R6, SRZ ;  /* 0x0000000000067805 */ /* 0x000fe2000001ff00 */
[----:B------:R1:W-:Y:S01]  /*17b0*/  STL [R1+0x268], RZ ;  /* 0x000268ff01007387 */ /* 0x0003e20000100800 */
[----:B------:R-:W-:-:S02]  /*17c0*/  CS2R R8, SRZ ;  /* 0x0000000000087805 */ /* 0x000fc4000001ff00 */
[----:B------:R-:W-:Y:S02]  /*17d0*/  CS2R R10, SRZ ;  /* 0x00000000000a7805 */ /* 0x000fe4000001ff00 */
[----:B------:R-:W-:Y:S01]  /*17e0*/  CS2R R12, SRZ ;  /* 0x00000000000c7805 */ /* 0x000fe2000001ff00 */
        /* <DEDUP_REMOVED lines=14> */
[----:B------:R-:W-:Y:S01]  /*18d0*/  CS2R R226, SRZ ;  /* 0x0000000000e27805 */ /* 0x000fe2000001ff00 */
[----:B------:R-:W-:Y:S01]  /*18e0*/  IMAD.U32 R228, RZ, RZ, UR23 ;  /* 0x00000017ffe47e24 */ /* 0x000fe2000f8e00ff */
[----:B------:R1:W-:Y:S01]  /*18f0*/  STL [R1+0x254], RZ ;  /* 0x000254ff01007387 */ /* 0x0003e20000100800 */
[----:B------:R-:W-:Y:S02]  /*1900*/  CS2R R120, SRZ ;  /* 0x0000000000787805 */ /* 0x000fe4000001ff00 */
[----:B------:R-:W-:Y:S02]  /*1910*/  CS2R R122, SRZ ;  /* 0x00000000007a7805 */ /* 0x000fe4000001ff00 */
[----:B------:R-:W-:Y:S01]  /*1920*/  CS2R R124, SRZ ;  /* 0x00000000007c7805 */ /* 0x000fe2000001ff00 */
[----:B------:R1:W-:Y:S01]  /*1930*/  STL [R1+0x250], RZ ;  /* 0x000250ff01007387 */ /* 0x0003e20000100800 */
[----:B------:R-:W-:Y:S02]  /*1940*/  CS2R R126, SRZ ;  /* 0x00000000007e7805 */ /* 0x000fe4000001ff00 */
[----:B------:R-:W-:-:S02]  /*1950*/  CS2R R128, SRZ ;  /* 0x0000000000807805 */ /* 0x000fc4000001ff00 */
[----:B------:R-:W-:Y:S01]  /*1960*/  CS2R R130, SRZ ;  /* 0x0000000000827805 */ /* 0x000fe2000001ff00 */
        /* <DEDUP_REMOVED lines=120> */
[----:B------:R1:W-:Y:S04]  /*20f0*/  STL [R1+0x1d4], RZ ;  /* 0x0001d4ff01007387 */ /* 0x0003e80000100800 */
        /* <DEDUP_REMOVED lines=116> */
[----:B------:R1:W-:Y:S01]  /*2840*/  STL [R1], RZ ;  /* 0x000000ff01007387 */ /* 0x0003e20000100800 */
[----:B------:R-:W-:Y:S05]  /*2850*/  @!P1 BRA `(.L_x_16) ;  /* 0x0000002400149947 */ /* 0x000fea0003800000 */
[----:B------:R-:W-:-:S06]  /*2860*/  UISETP.NE.AND UP0, UPT, UR26, 0x3, UPT ;  /* 0x000000031a00788c */ /* 0x000fcc000bf05270 */
[----:B------:R-:W-:-:S13]  /*2870*/  PLOP3.LUT P1, PT, PT, PT, UP0, 0x80, 0x0 ;  /* 0x000000000000781c */ /* 0x000fda0003f2f008 */
[----:B------:R-:W-:Y:S05]  /*2880*/  @!P1 BRA `(.L_x_17) ;  /* 0x0000000000049947 */ /* 0x000fea0003800000 */
[----:B------:R-:W-:Y:S01]  /*2890*/  BPT.TRAP 0x1 ;  /* 0x000000040000795c */ /* 0x000fe20000300000 */
.L_x_17:
[----:B------:R-:W-:Y:S01]  /*28a0*/  ULEA UR4, UR15, UR12, 0x3 ;  /* 0x0000000c0f047291 */ /* 0x000fe2000f8e183f */
[----:B------:R-:W-:-:S05]  /*28b0*/  IMAD.U32 R0, RZ, RZ, UR23 ;  /* 0x00000017ff007e24 */ /* 0x000fca000f8e00ff */
[----:B------:R-:W-:-:S04]  /*28c0*/  SHF.L.U32 R0, R0, 0x1f, RZ ;  /* 0x0000001f00007819 */ /* 0x000fc800000006ff */
[----:B------:R0:W2:Y:S01]  /*28d0*/  SYNCS.PHASECHK.TRANS64.TRYWAIT P0, [UR4], R0 ;  /* 0x00000000ff0075a7 */ /* 0x0000a20008000144 */
[----:B------:R-:W-:Y:S05]  /*28e0*/  @!P1 BRA `(.L_x_18) ;  /* 0x0000000000049947 */ /* 0x000fea0003800000 */
[----:B------:R-:W-:Y:S01]  /*28f0*/  BPT.TRAP 0x1 ;  /* 0x000000040000795c */ /* 0x000fe20000300000 */
.L_x_18:
[----:B--2---:R-:W-:Y:S05]  /*2900*/  @P0 BRA `(.L_x_19) ;  /* 0x0000000000080947 */ /* 0x004fea0003800000 */
[----:B------:R-:W2:Y:S02]  /*2910*/  SYNCS.PHASECHK.TRANS64.TRYWAIT P0, [UR4], R0 ;  /* 0x00000000ff0075a7 */ /* 0x000ea40008000144 */
[----:B--2---:R-:W-:Y:S05]  /*2920*/  @!P0 BRA `(.L_x_20) ;  /* 0x0000017c00148947 */ /* 0x004fea0003800000 */
.L_x_19:
[----:B------:R-:W-:Y:S01]  /*2930*/  UIADD3 UR5, UR12, 0x180, URZ ;  /* 0x000001800c057890 */ /* 0x000fe2000fffe03f */
[----:B------:R3:W-:Y:S01]  /*2940*/  STL [R1+0x270], RZ ;  /* 0x000270ff01007387 */ /* 0x0007e20000100800 */
[----:B------:R-:W-:Y:S01]  /*2950*/  UIADD3 UR4, UR12, 0x8180, URZ ;  /* 0x000081800c047890 */ /* 0x000fe2000fffe03f */
[----:B------:R-:W-:Y:S01]  /*2960*/  WARPGROUP.ARRIVE ;  /* 0x00000000000079c5 */ /* 0x000fe20000000000 */
[----:B------:R-:W-:Y:S01]  /*2970*/  USHF.R.U32.HI UR5, URZ, 0x4, UR5 ;  /* 0x000000043f057899 */ /* 0x000fe20008011605 */
[----:B------:R3:W-:Y:S01]  /*2980*/  STL [R1+0x26c], RZ ;  /* 0x00026cff01007387 */ /* 0x0007e20000100800 */
[----:B------:R-:W-:Y:S01]  /*2990*/  USHF.R.U32.HI UR4, URZ, 0x4, UR4 ;  /* 0x000000043f047899 */ /* 0x000fe20008011604 */
[----:B0-2---:R-:W-:Y:S01]  /*29a0*/  IMAD.MOV.U32 R0, RZ, RZ, RZ ;  /* 0x000000ffff007224 */ /* 0x005fe200078e00ff */
[----:B------:R-:W-:Y:S01]  /*29b0*/  ULOP3.LUT UR5, UR5, 0x3fff, URZ, 0xc0, !UPT ;  /* 0x00003fff05057892 */ /* 0x000fe2000f8ec03f */
[----:B------:R3:W-:Y:S01]  /*29c0*/  STL [R1+0x268], RZ ;  /* 0x000268ff01007387 */ /* 0x0007e20000100800 */
[----:B------:R-:W-:Y:S01]  /*29d0*/  ULOP3.LUT UR4, UR4, 0x3fff, URZ, 0xc0, !UPT ;  /* 0x00003fff04047892 */ /* 0x000fe2000f8ec03f */
[----:B------:R-:W-:Y:S01]  /*29e0*/  CS2R R2, SRZ ;  /* 0x0000000000027805 */ /* 0x000fe2000001ff00 */
[----:B------:R-:W-:Y:S01]  /*29f0*/  ULOP3.LUT UR5, UR5, 0x10000, URZ, 0xfc, !UPT ;  /* 0x0001000005057892 */ /* 0x000fe2000f8efc3f */
[----:B------:R3:W-:Y:S01]  /*2a00*/  STL [R1+0x264], RZ ;  /* 0x000264ff01007387 */ /* 0x0007e20000100800 */
[----:B------:R-:W-:Y:S01]  /*2a10*/  ULOP3.LUT UR4, UR4, 0x10000, URZ, 0xfc, !UPT ;  /* 0x0001000004047892 */ /* 0x000fe2000f8efc3f */
[----:B------:R-:W-:Y:S01]  /*2a20*/  CS2R R4, SRZ ;  /* 0x0000000000047805 */ /* 0x000fe2000001ff00 */
[----:B------:R-:W-:Y:S01]  /*2a30*/  ULEA UR5, UR15, UR5, 0x8 ;  /* 0x000000050f057291 */ /* 0x000fe2000f8e403f */
[----:B------:R3:W-:Y:S01]  /*2a40*/  STL [R1+0x260], RZ ;  /* 0x000260ff01007387 */ /* 0x0007e20000100800 */
[----:B------:R-:W-:Y:S01]  /*2a50*/  UIMAD UR6, UR15, 0x600, UR4 ;  /* 0x000006000f0678a4 */ /* 0x000fe2000f8e0204 */
[----:B------:R-:W-:Y:S01]  /*2a60*/  CS2R R6, SRZ ;  /* 0x0000000000067805 */ /* 0x000fe2000001ff00 */
[----:B------:R-:W-:Y:S01]  /*2a70*/  UMOV UR9, 0x80000020 ;  /* 0x8000002000097882 */ /* 0x000fe20000000000 */
[----:B------:R3:W-:Y:S01]  /*2a80*/  STL [R1+0x25c], RZ ;  /* 0x00025cff01007387 */ /* 0x0007e20000100800 */
[----:B------:R-:W-:Y:S01]  /*2a90*/  UMOV UR11, 0x80000020 ;  /* 0x80000020000b7882 */ /* 0x000fe20000000000 */
[----:B------:R-:W-:Y:S01]  /*2aa0*/  UMOV UR8, UR5 ;  /* 0x0000000500087c82 */ /* 0x000fe20008000000 */
[----:B------:R-:W-:Y:S01]  /*2ab0*/  UMOV UR4, 0x2 ;  /* 0x0000000200047882 */ /* 0x000fe20000000000 */
[----:B------:R3:W-:Y:S01]  /*2ac0*/  STL [R1+0x258], RZ ;  /* 0x000258ff01007387 */ /* 0x0007e20000100800 */
[----:B------:R-:W-:Y:S01]  /*2ad0*/  UMOV UR10, UR6 ;  /* 0x00000006000a7c82 */ /* 0x000fe20008000000 */
[----:B------:R-:W-:Y:S01]  /*2ae0*/  CS2R R8, SRZ ;  /* 0x0000000000087805 */ /* 0x000fe2000001ff00 */
[----:B------:R-:W-:Y:S01]  /*2af0*/  QGMMA.64x192x32.F32.E4M3.E4M3 R120, gdesc[UR8], RZ, !UPT ;  /* 0x02e00000087879f3 */ /* 0x000fe2000c7008ff */
[----:B------:R3:W-:Y:S01]  /*2b00*/  STL [R1+0x254], RZ ;  /* 0x000254ff01007387 */ /* 0x0007e20000100800 */
[----:B------:R-:W-:Y:S01]  /*2b10*/  UIADD3 UR10, UR6, 0x300, URZ ;  /* 0x00000300060a7890 */ /* 0x000fe2000fffe03f */
[----:B------:R-:W-:Y:S01]  /*2b20*/  CS2R R10, SRZ ;  /* 0x00000000000a7805 */ /* 0x000fe2000001ff00 */
[----:B------:R-:W-:Y:S01]  /*2b30*/  UMOV UR11, 0x80000020 ;  /* 0x80000020000b7882 */ /* 0x000fe20000000000 */
        /* <DEDUP_REMOVED lines=14> */
[----:B------:R-:W-:Y:S01]  /*2c20*/  CS2R R224, SRZ ;  /* 0x0000000000e07805 */ /* 0x000fe2000001ff00 */
[----:B------:R-:W-:Y:S01]  /*2c30*/  QGMMA.64x192x32.F32.E4M3.E4M3 R24, gdesc[UR8], RZ, !UPT ;  /* 0x02e00000081879f3 */ /* 0x000fe2000c7008ff */
[----:B------:R3:W-:Y:S01]  /*2c40*/  STL [R1+0x240], RZ ;  /* 0x000240ff01007387 */ /* 0x0007e20000100800 */
[----:B------:R-:W-:Y:S01]  /*2c50*/  UIADD3 UR8, UR5, 0x2, URZ ;  /* 0x0000000205087890 */ /* 0x000fe2000fffe03f */
[----:B------:R-:W-:Y:S01]  /*2c60*/  CS2R R226, SRZ ;  /* 0x0000000000e27805 */ /* 0x000fe2000001ff00 */
[----:B------:R-:W-:Y:S01]  /*2c70*/  UIADD3 UR10, UR6, 0x2, URZ ;  /* 0x00000002060a7890 */ /* 0x000fe2000fffe03f */
[----:B------:R3:W-:Y:S01]  /*2c80*/  STL [R1+0x23c], RZ ;  /* 0x00023cff01007387 */ /* 0x0007e20000100800 */
[----:B------:R-:W-:Y:S01]  /*2c90*/  ULDC UR5, c[0x0][0x50c] ;  /* 0x0001430000057ab9 */ /* 0x000fe20000000800 */
[----:B------:R-:W-:Y:S01]  /*2ca0*/  UMOV UR9, 0x80000020 ;  /* 0x8000002000097882 */ /* 0x000fe20000000000 */
[----:B------:R-:W-:Y:S01]  /*2cb0*/  UISETP.NE.AND UP0, UPT, UR5, 0x2, UPT ;  /* 0x000000020500788c */ /* 0x000fe2000bf05270 */
[----:B------:R3:W-:Y:S01]  /*2cc0*/  STL [R1+0x238], RZ ;  /* 0x000238ff01007387 */ /* 0x0007e20000100800 */
[----:B------:R-:W-:-:S02]  /*2cd0*/  UMOV UR11, 0x80000020 ;  /* 0x80000020000b7882 */ /* 0x000fc40000000000 */
[----:B------:R-:W-:Y:S01]  /*2ce0*/  USEL UR5, URZ, 0x1, UP0 ;  /* 0x000000013f057887 */ /* 0x000fe20008000000 */
[----:B------:R3:W-:Y:S04]  /*2cf0*/  STL [R1+0x234], RZ ;  /* 0x000234ff01007387 */ /* 0x0007e80000100800 */
[----:B------:R3:W-:Y:S01]  /*2d00*/  STL [R1+0x230], RZ ;  /* 0x000230ff01007387 */ /* 0x0007e20000100800 */
[----:B------:R-:W-:-:S03]  /*2d10*/  ISETP.NE.AND P0, PT, RZ, UR5, PT ;  /* 0x00000005ff007c0c */ /* 0x000fc6000bf05270 */
        /* <DEDUP_REMOVED lines=24> */
[----:B------:R3:W-:Y:S01]  /*2ea0*/  STL [R1+0x1cc], RZ ;  /* 0x0001ccff01007387 */ /* 0x0007e20000100800 */
[----:B------:R-:W-:Y:S03]  /*2eb0*/  QGMMA.64x192x32.F32.E4M3.E4M3 R120, gdesc[UR8], R120 ;  /* 0x02e00000087879f3 */ /* 0x000fe60008700878 */
[----:B------:R3:W-:Y:S01]  /*2ec0*/  STL [R1+0x1c8], RZ ;  /* 0x0001c8ff01007387 */ /* 0x0007e20000100800 */
[----:B------:R-:W-:Y:S01]  /*2ed0*/  UIADD3 UR10, UR6, 0x302, URZ ;  /* 0x00000302060a7890 */ /* 0x000fe2000fffe03f */
[----:B------:R-:W-:-:S02]  /*2ee0*/  UMOV UR11, 0x80000020 ;  /* 0x80000020000b7882 */ /* 0x000fc40000000000 */
[----:B------:R3:W-:Y:S04]  /*2ef0*/  STL [R1+0x1c4], RZ ;  /* 0x0001c4ff01007387 */ /* 0x0007e80000100800 */
[----:B------:R3:W-:Y:S04]  /*2f00*/  STL [R1+0x1c0], RZ ;  /* 0x0001c0ff01007387 */ /* 0x0007e80000100800 */
[----:B------:R3:W-:Y:S04]  /*2f10*/  STL [R1+0x1bc], RZ ;  /* 0x0001bcff01007387 */ /* 0x0007e80000100800 */
[----:B------:R3:W-:Y:S01]  /*2f20*/  STL [R1+0x1b8], RZ ;  /* 0x0001b8ff01007387 */ /* 0x0007e20000100800 */
[----:B------:R-:W-:Y:S03]  /*2f30*/  QGMMA.64x192x32.F32.E4M3.E4M3 R24, gdesc[UR8], R24, gsb0 ;  /* 0x02e00000081879f3 */ /* 0x000fe60008000818 */
        /* <DEDUP_REMOVED lines=111> */
[----:B------:R-:W-:Y:S02]  /*3630*/  WARPGROUP.DEPBAR.LE gsb0, 0x0 ;  /* 0x00008000000079c5 */ /* 0x000fe40000010000 */
[----:B------:R-:W-:-:S01]  /*3640*/  FADD R227, RZ, R120 ;  /* 0x00000078ffe37221 */ /* 0x000fc20000000000 */
[----:B------:R-:W-:Y:S01]  /*3650*/  FADD R226, RZ, R121 ;  /* 0x00000079ffe27221 */ /* 0x000fe20000000000 */
[----:B------:R-:W-:-:S01]  /*3660*/  FADD R225, RZ, R122 ;  /* 0x0000007affe17221 */ /* 0x000fc20000000000 */
[----:B------:R-:W-:Y:S01]  /*3670*/  FADD R224, RZ, R123 ;  /* 0x0000007bffe07221 */ /* 0x000fe20000000000 */
[----:B------:R-:W-:-:S01]  /*3680*/  FADD R223, RZ, R124 ;  /* 0x0000007cffdf7221 */ /* 0x000fc20000000000 */
[----:B------:R0:W-:Y:S01]  /*3690*/  STL [R1+0x29c], R227 ;  /* 0x00029ce301007387 */ /* 0x0001e20000100800 */
[----:B------:R-:W-:-:S01]  /*36a0*/  FADD R222, RZ, R125 ;  /* 0x0000007dffde7221 */ /* 0x000fc20000000000 */
[----:B------:R-:W-:Y:S01]  /*36b0*/  FADD R221, RZ, R126 ;  /* 0x0000007effdd7221 */ /* 0x000fe20000000000 */
[----:B------:R-:W-:-:S01]  /*36c0*/  FADD R220, RZ, R127 ;  /* 0x0000007fffdc7221 */ /* 0x000fc20000000000 */
[----:B------:R-:W-:Y:S01]  /*36d0*/  FADD R219, RZ, R128 ;  /* 0x00000080ffdb7221 */ /* 0x000fe20000000000 */
[----:B------:R-:W-:-:S01]  /*36e0*/  FADD R218, RZ, R129 ;  /* 0x00000081ffda7221 */ /* 0x000fc20000000000 */
[----:B------:R-:W-:Y:S01]  /*36f0*/  FADD R217, RZ, R130 ;  /* 0x00000082ffd97221 */ /* 0x000fe20000000000 */
[----:B------:R-:W-:-:S01]  /*3700*/  FADD R216, RZ, R131 ;  /* 0x00000083ffd87221 */ /* 0x000fc20000000000 */
[----:B------:R-:W-:Y:S01]  /*3710*/  FADD R23, RZ, R132 ;  /* 0x00000084ff177221 */ /* 0x000fe20000000000 */
[----:B------:R-:W-:-:S01]  /*3720*/  FADD R22, RZ, R133 ;  /* 0x00000085ff167221 */ /* 0x000fc20000000000 */
[----:B0-----:R-:W-:Y:S01]  /*3730*/  FADD R227, RZ, R155 ;  /* 0x0000009bffe37221 */ /* 0x001fe20000000000 */
[----:B------:R-:W-:-:S01]  /*3740*/  FADD R21, RZ, R134 ;  /* 0x00000086ff157221 */ /* 0x000fc20000000000 */
[----:B------:R-:W-:Y:S01]  /*3750*/  FADD R20, RZ, R135 ;  /* 0x00000087ff147221 */ /* 0x000fe20000000000 */
[----:B------:R-:W-:-:S01]  /*3760*/  FADD R19, RZ, R136 ;  /* 0x00000088ff137221 */ /* 0x000fc20000000000 */
[----:B------:R-:W-:Y:S01]  /*3770*/  FADD R18, RZ, R137 ;  /* 0x00000089ff127221 */ /* 0x000fe20000000000 */
[----:B------:R0:W-:Y:S01]  /*3780*/  STL [R1], R227 ;  /* 0x000000e301007387 */ /* 0x0001e20000100800 */
        /* <DEDUP_REMOVED lines=14> */
[----:B------:R0:W-:Y:S01]  /*3870*/  STL [R1+0x4], R227 ;  /* 0x000004e301007387 */ /* 0x0001e20000100800 */
[----:B------:R-:W-:-:S01]  /*3880*/  FADD R4, RZ, R151 ;  /* 0x00000097ff047221 */ /* 0x000fc20000000000 */
[----:B------:R-:W-:Y:S01]  /*3890*/  FADD R3, RZ, R152 ;  /* 0x00000098ff037221 */ /* 0x000fe20000000000 */
[----:B------:R-:W-:-:S01]  /*38a0*/  FADD R2, RZ, R153 ;  /* 0x00000099ff027221 */ /* 0x000fc20000000000 */
[----:B------:R-:W-:Y:S01]  /*38b0*/  FADD R0, RZ, R154 ;  /* 0x0000009aff007221 */ /* 0x000fe20000000000 */
[----:B0-----:R-:W-:-:S05]  /*38c0*/  FADD R227, RZ, R157 ;  /* 0x0000009dffe37221 */ /* 0x001fca0000000000 */
[----:B------:R0:W-:Y:S02]  /*38d0*/  STL [R1+0x8], R227 ;  /* 0x000008e301007387 */ /* 0x0001e40000100800 */
        /* <DEDUP_REMOVED lines=307> */
[----:B------:R0:W-:Y:S04]  /*4c10*/  STL [R1+0x270], R227 ;  /* 0x000270e301007387 */ /* 0x0001e80000100800 */
[----:B0-----:R0:W5:Y:S01]  /*4c20*/  LDL.LU R227, [R1+0x29c] ;  /* 0x00029c0001e37983 */ /* 0x0011620000300800 */
[----:B------:R-:W-:-:S05]  /*4c30*/  UMOV UR4, URZ ;  /* 0x0000003f00047c82 */ /* 0x000fca0008000000 */
.L_x_21:
[----:B------:R-:W-:-:S04]  /*4c40*/  UIADD3 UR31, UR15, 0x1, URZ ;  /* 0x000000010f1f7890 */ /* 0x000fc8000fffe03f */
[----:B------:R-:W-:-:S04]  /*4c50*/  UISETP.NE.AND UP0, UPT, UR31, 0x8, UPT ;  /* 0x000000081f00788c */ /* 0x000fc8000bf05270 */
[----:B------:R-:W-:Y:S02]  /*4c60*/  USEL UR6, URZ, 0x1, UP0 ;  /* 0x000000013f067887 */ /* 0x000fe40008000000 */
[----:B------:R-:W-:Y:S02]  /*4c70*/  USEL UR31, UR31, URZ, UP0 ;  /* 0x0000003f1f1f7287 */ /* 0x000fe40008000000 */
[----:B------:R-:W-:-:S06]  /*4c80*/  ULOP3.LUT UR6, UR23, UR6, URZ, 0x3c, !UPT ;  /* 0x0000000617067292 */ /* 0x000fcc000f8e3c3f */
[----:B------:R-:W-:Y:S01]  /*4c90*/  IMAD.U32 R228, RZ, RZ, UR6 ;  /* 0x00000006ffe47e24 */ /* 0x000fe2000f8e00ff */
[----:B------:R-:W-:-:S06]  /*4ca0*/  UMOV UR6, 0x1 ;  /* 0x0000000100067882 */ /* 0x000fcc0000000000 */
.L_x_16:
[----:B------:R-:W-:-:S06]  /*4cb0*/  UISETP.GE.AND UP0, UPT, UR20, 0x1, UPT ;  /* 0x000000011400788c */ /* 0x000fcc000bf06270 */
[----:B------:R-:W-:-:S13]  /*4cc0*/  PLOP3.LUT P0, PT, PT, PT, UP0, 0x80, 0x0 ;  /* 0x000000000000781c */ /* 0x000fda0003f0f008 */
[----:B------:R-:W-:Y:S05]  /*4cd0*/  @!P0 BRA `(.L_x_22) ;  /* 0x0000002400a88947 */ /* 0x000fea0003800000 */
[----:B------:R-:W-:Y:S01]  /*4ce0*/  UMOV UR33, UR20 ;  /* 0x0000001400217c82 */ /* 0x000fe20008000000 */
[----:B------:R-:W-:Y:S01]  /*4cf0*/  UMOV UR32, UR15 ;  /* 0x0000000f00207c82 */ /* 0x000fe20008000000 */
[----:B------:R-:W-:-:S05]  /*4d00*/  ULDC UR34, c[0x0][0x50c] ;  /* 0x0001430000227ab9 */ /* 0x000fca0000000800 */
.L_x_30:
[----:B------:R-:W-:-:S06]  /*4d10*/  UISETP.NE.AND UP0, UPT, UR26, 0x3, UPT ;  /* 0x000000031a00788c */ /* 0x000fcc000bf05270 */
[----:B------:R-:W-:-:S13]  /*4d20*/  PLOP3.LUT P1, PT, PT, PT, UP0, 0x80, 0x0 ;  /* 0x000000000000781c */ /* 0x000fda0003f2f008 */
[----:B--2--5:R-:W-:Y:S05]  /*4d30*/  @!P1 BRA `(.L_x_23) ;  /* 0x0000000000049947 */ /* 0x024fea0003800000 */
[----:B------:R-:W-:Y:S01]  /*4d40*/  BPT.TRAP 0x1 ;  /* 0x000000040000795c */ /* 0x000fe20000300000 */
.L_x_23:
[----:B------:R-:W-:Y:S01]  /*4d50*/  ULEA UR8, UR31, UR12, 0x3 ;  /* 0x0000000c1f087291 */ /* 0x000fe2000f8e183f */
[----:B------:R-:W-:-:S08]  /*4d60*/  SHF.L.U32 R229, R228, 0x1f, RZ ;  /* 0x0000001fe4e57819 */ /* 0x000fd000000006ff */
[----:B------:R2:W4:Y:S01]  /*4d70*/  SYNCS.PHASECHK.TRANS64.TRYWAIT P0, [UR8], R229 ;  /* 0x000000e5ff0075a7 */ /* 0x0005220008000148 */
[----:B------:R-:W-:Y:S05]  /*4d80*/  @!P1 BRA `(.L_x_24) ;  /* 0x0000000000049947 */ /* 0x000fea0003800000 */
[----:B------:R-:W-:Y:S01]  /*4d90*/  BPT.TRAP 0x1 ;  /* 0x000000040000795c */ /* 0x000fe20000300000 */
.L_x_24:
[----:B----4-:R-:W-:Y:S05]  /*4da0*/  @P0 BRA `(.L_x_25) ;  /* 0x0000000000080947 */ /* 0x010fea0003800000 */
[----:B------:R-:W4:Y:S02]  /*4db0*/  SYNCS.PHASECHK.TRANS64.TRYWAIT P0, [UR8], R229 ;  /* 0x000000e5ff0075a7 */ /* 0x000f240008000148 */
[----:B----4-:R-:W-:Y:S05]  /*4dc0*/  @!P0 BRA `(.L_x_26) ;  /* 0x0000015800048947 */ /* 0x010fea0003800000 */
.L_x_25:
[----:B------:R-:W-:Y:S01]  /*4dd0*/  UIADD3 UR9, UR12, 0x180, URZ ;  /* 0x000001800c097890 */ /* 0x000fe2000fffe03f */
[----:B------:R-:W-:Y:S01]  /*4de0*/  WARPGROUP.ARRIVE ;  /* 0x00000000000079c5 */ /* 0x000fe20000000000 */
[----:B------:R-:W-:Y:S02]  /*4df0*/  UIADD3 UR8, UR12, 0x8180, URZ ;  /* 0x000081800c087890 */ /* 0x000fe4000fffe03f */
[----:B------:R-:W-:Y:S02]  /*4e00*/  UISETP.NE.AND UP0, UPT, UR5, URZ, UPT ;  /* 0x0000003f0500728c */ /* 0x000fe4000bf05270 */
[----:B------:R-:W-:Y:S02]  /*4e10*/  USHF.R.U32.HI UR9, URZ, 0x4, UR9 ;  /* 0x000000043f097899 */ /* 0x000fe40008011609 */
[----:B------:R-:W-:Y:S02]  /*4e20*/  USHF.R.U32.HI UR8, URZ, 0x4, UR8 ;  /* 0x000000043f087899 */ /* 0x000fe40008011608 */
[----:B------:R-:W-:-:S02]  /*4e30*/  USEL UR6, UR6, URZ, !UP0 ;  /* 0x0000003f06067287 */ /* 0x000fc4000c000000 */
[----:B------:R-:W-:Y:S02]  /*4e40*/  ULOP3.LUT UR9, UR9, 0x3fff, URZ, 0xc0, !UPT ;  /* 0x00003fff09097892 */ /* 0x000fe4000f8ec03f */
[----:B------:R-:W-:Y:S02]  /*4e50*/  ULOP3.LUT UR8, UR8, 0x3fff, URZ, 0xc0, !UPT ;  /* 0x00003fff08087892 */ /* 0x000fe4000f8ec03f */
[----:B------:R-:W-:Y:S02]  /*4e60*/  UISETP.NE.U32.AND UP0, UPT, UR6, URZ, UPT ;  /* 0x0000003f0600728c */ /* 0x000fe4000bf05070 */
[----:B------:R-:W-:Y:S02]  /*4e70*/  ULOP3.LUT UR5, UR9, 0x10000, URZ, 0xfc, !UPT ;  /* 0x0001000009057892 */ /* 0x000fe4000f8efc3f */
[----:B------:R-:W-:Y:S02]  /*4e80*/  ULOP3.LUT UR6, UR8, 0x10000, URZ, 0xfc, !UPT ;  /* 0x0001000008067892 */ /* 0x000fe4000f8efc3f */
[----:B------:R-:W-:-:S02]  /*4e90*/  ULEA UR5, UR31, UR5, 0x8 ;  /* 0x000000051f057291 */ /* 0x000fc4000f8e403f */
[----:B------:R-:W-:Y:S01]  /*4ea0*/  UIMAD UR6, UR31, 0x600, UR6 ;  /* 0x000006001f0678a4 */ /* 0x000fe2000f8e0206 */
[----:B------:R-:W-:Y:S01]  /*4eb0*/  UMOV UR9, 0x80000020 ;  /* 0x8000002000097882 */ /* 0x000fe20000000000 */
[----:B------:R-:W-:Y:S01]  /*4ec0*/  UMOV UR11, 0x80000020 ;  /* 0x80000020000b7882 */ /* 0x000fe20000000000 */
[----:B------:R-:W-:Y:S02]  /*4ed0*/  UIADD3 UR4, UR4, 0x2, URZ ;  /* 0x0000000204047890 */ /* 0x000fe4000fffe03f */
[----:B------:R-:W-:Y:S02]  /*4ee0*/  UMOV UR8, UR5 ;  /* 0x0000000500087c82 */ /* 0x000fe40008000000 */
[----:B------:R-:W-:Y:S02]  /*4ef0*/  UMOV UR10, UR6 ;  /* 0x00000006000a7c82 */ /* 0x000fe40008000000 */
[----:B------:R-:W-:Y:S01]  /*4f00*/  QGMMA.64x192x32.F32.E4M3.E4M3 R120, gdesc[UR8], R120, UP0 ;  /* 0x02e00000087879f3 */ /* 0x000fe2000bf00878 */
[----:B------:R-:W-:Y:S01]  /*4f10*/  UIADD3 UR10, UR6, 0x300, URZ ;  /* 0x00000300060a7890 */ /* 0x000fe2000fffe03f */
[----:B------:R-:W-:-:S15]  /*4f20*/  UMOV UR11, 0x80000020 ;  /* 0x80000020000b7882 */ /* 0x000fde0000000000 */
[----:B------:R-:W-:-:S03]  /*4f30*/  NOP ;  /* 0x0000000000007918 */ /* 0x000fc60000000000 */
[----:B------:R-:W-:Y:S01]  /*4f40*/  QGMMA.64x192x32.F32.E4M3.E4M3 R24, gdesc[UR8], R24, UP0 ;  /* 0x02e00000081879f3 */ /* 0x000fe2000bf00818 */
[----:B------:R-:W-:Y:S02]  /*4f50*/  UIADD3 UR8, UR5, 0x2, URZ ;  /* 0x0000000205087890 */ /* 0x000fe4000fffe03f */
[----:B------:R-:W-:Y:S01]  /*4f60*/  UIADD3 UR10, UR6, 0x2, URZ ;  /* 0x00000002060a7890 */ /* 0x000fe2000fffe03f */
[----:B------:R-:W-:Y:S01]  /*4f70*/  UMOV UR9, 0x80000020 ;  /* 0x8000002000097882 */ /* 0x000fe20000000000 */
[----:B------:R-:W-:Y:S01]  /*4f80*/  UMOV UR11, 0x80000020 ;  /* 0x80000020000b7882 */ /* 0x000fe20000000000 */
[----:B------:R-:W-:-:S04]  /*4f90*/  UISETP.NE.AND UP0, UPT, UR4, UR34, UPT ;  /* 0x000000220400728c */ /* 0x000fc8000bf05270 */
[----:B------:R-:W-:-:S06]  /*4fa0*/  USEL UR5, URZ, 0x1, UP0 ;  /* 0x000000013f057887 */ /* 0x000fcc0008000000 */
[----:B------:R-:W-:-:S04]  /*4fb0*/  ISETP.NE.AND P0, PT, RZ, UR5, PT ;  /* 0x00000005ff007c0c */ /* 0x000fc8000bf05270 */
[----:B------:R-:W-:Y:S01]  /*4fc0*/  QGMMA.64x192x32.F32.E4M3.E4M3 R120, gdesc[UR8], R120 ;  /* 0x02e00000087879f3 */ /* 0x000fe20008700878 */
[----:B------:R-:W-:Y:S01]  /*4fd0*/  UIADD3 UR10, UR6, 0x302, URZ ;  /* 0x00000302060a7890 */ /* 0x000fe2000fffe03f */
[----:B------:R-:W-:-:S15]  /*4fe0*/  UMOV UR11, 0x80000020 ;  /* 0x80000020000b7882 */ /* 0x000fde0000000000 */
[----:B------:R-:W-:-:S03]  /*4ff0*/  NOP ;  /* 0x0000000000007918 */ /* 0x000fc60000000000 */
[----:B------:R-:W-:Y:S03]  /*5000*/  QGMMA.64x192x32.F32.E4M3.E4M3 R24, gdesc[UR8], R24, gsb0 ;  /* 0x02e00000081879f3 */ /* 0x000fe60008000818 */
[----:B------:R-:W-:Y:S02]  /*5010*/  WARPGROUP.DEPBAR.LE gsb0, 0x1 ;  /* 0x00008000000079c5 */ /* 0x000fe40000010100 */
[----:B------:R-:W-:Y:S05]  /*5020*/  @!P0 BRA `(.L_x_27) ;  /* 0x0000002000788947 */ /* 0x000fea0003800000 */
[----:B------:R-:W-:Y:S02]  /*5030*/  WARPGROUP.DEPBAR.LE gsb0, 0x0 ;  /* 0x00008000000079c5 */ /* 0x000fe40000010000 */
[----:B-----5:R-:W-:-:S01]  /*5040*/  FADD R227, R120, R227 ;  /* 0x000000e378e37221 */ /* 0x020fc20000000000 */
[----:B------:R-:W-:Y:S01]  /*5050*/  FADD R226, R121, R226 ;  /* 0x000000e279e27221 */ /* 0x000fe20000000000 */
[----:B------:R-:W-:-:S01]  /*5060*/  FADD R225, R122, R225 ;  /* 0x000000e17ae17221 */ /* 0x000fc20000000000 */
[----:B------:R-:W-:Y:S02]  /*5070*/  FADD R224, R123, R224 ;  /* 0x000000e07be07221 */ /* 0x000fe40000000000 */
[----:B------:R4:W-:Y:S04]  /*5080*/  STL [R1+0x29c], R227 ;  /* 0x00029ce301007387 */ /* 0x0009e80000100800 */
[----:B----4-:R-:W4:Y:S04]  /*5090*/  LDL.LU R227, [R1+0xc] ;  /* 0x00000c0001e37983 */ /* 0x010f280000300800 */
[----:B------:R0:W-:Y:S04]  /*50a0*/  STL [R1+0x2a0], R226 ;  /* 0x0002a0e201007387 */ /* 0x0001e80000100800 */
[----:B0-----:R-:W2:Y:S04]  /*50b0*/  LDL.LU R226, [R1+0x8] ;  /* 0x0000080001e27983 */ /* 0x001ea80000300800 */
[----:B------:R0:W-:Y:S04]  /*50c0*/  STL [R1+0x2a4], R225 ;  /* 0x0002a4e101007387 */ /* 0x0001e80000100800 */
[----:B0-----:R-:W3:Y:S04]  /*50d0*/  LDL.LU R225, [R1+0x4] ;  /* 0x0000040001e17983 */ /* 0x001ee80000300800 */
[----:B------:R0:W-:Y:S04]  /*50e0*/  STL [R1+0x2a8], R224 ;  /* 0x0002a8e001007387 */ /* 0x0001e80000100800 */
[----:B0-----:R-:W3:Y:S01]  /*50f0*/  LDL.LU R224, [R1] ;  /* 0x0000000001e07983 */ /* 0x001ee20000300800 */
[----:B------:R-:W-:-:S01]  /*5100*/  FADD R223, R124, R223 ;  /* 0x000000df7cdf7221 */ /* 0x000fc20000000000 */
[----:B------:R-:W-:Y:S01]  /*5110*/  FADD R222, R125, R222 ;  /* 0x000000de7dde7221 */ /* 0x000fe20000000000 */
[----:B------:R-:W-:-:S01]  /*5120*/  FADD R221, R126, R221 ;  /* 0x000000dd7edd7221 */ /* 0x000fc20000000000 */
[----:B------:R-:W-:Y:S01]  /*5130*/  FADD R220, R127, R220 ;  /* 0x000000dc7fdc7221 */ /* 0x000fe20000000000 */
[----:B------:R-:W-:-:S01]  /*5140*/  FADD R219, R128, R219 ;  /* 0x000000db80db7221 */ /* 0x000fc20000000000 */
[----:B------:R-:W-:Y:S01]  /*5150*/  STL [R1+0x2ac], R223 ;  /* 0x0002acdf01007387 */ /* 0x000fe20000100800 */
        /* <DEDUP_REMOVED lines=33> */
[----:B------:R-:W-:-:S02]  /*5370*/  FADD R0, R154, R0 ;  /* 0x000000009a007221 */ /* 0x000fc40000000000 */
[----:B------:R-:W-:Y:S04]  /*5380*/  STL [R1+0x2d0], R22 ;  /* 0x0002d01601007387 */ /* 0x000fe80000100800 */
[----:B------:R-:W-:Y:S04]  /*5390*/  STL [R1+0x2d4], R21 ;  /* 0x0002d41501007387 */ /* 0x000fe80000100800 */
[----:B------:R-:W-:Y:S04]  /*53a0*/  STL [R1+0x2d8], R20 ;  /* 0x0002d81401007387 */ /* 0x000fe80000100800 */
[----:B------:R-:W-:Y:S01]  /*53b0*/  STL [R1+0x2dc], R19 ;  /* 0x0002dc1301007387 */ /* 0x000fe20000100800 */
[----:B----4-:R-:W-:-:S01]  /*53c0*/  FADD R227, R158, R227 ;  /* 0x000000e39ee37221 */ /* 0x010fc20000000000 */
[----:B--2---:R-:W-:Y:S01]  /*53d0*/  FADD R226, R157, R226 ;  /* 0x000000e29de27221 */ /* 0x004fe20000000000 */
[----:B---3--:R-:W-:-:S01]  /*53e0*/  FADD R225, R156, R225 ;  /* 0x000000e19ce17221 */ /* 0x008fc20000000000 */
[----:B------:R-:W-:-:S05]  /*53f0*/  FADD R224, R155, R224 ;  /* 0x000000e09be07221 */ /* 0x000fca0000000000 */
[----:B------:R-:W-:Y:S04]  /*5400*/  STL [R1], R224 ;  /* 0x000000e001007387 */ /* 0x000fe80000100800 */
[----:B------:R0:W-:Y:S04]  /*5410*/  STL [R1+0xc], R227 ;  /* 0x00000ce301007387 */ /* 0x0001e80000100800 */
[----:B------:R-:W-:Y:S04]  /*5420*/  STL [R1+0x4], R225 ;  /* 0x000004e101007387 */ /* 0x000fe80000100800 */
[----:B0-----:R-:W2:Y:S04]  /*5430*/  LDL.LU R227, [R1+0x10] ;  /* 0x0000100001e37983 */ /* 0x001ea80000300800 */
[----:B------:R0:W-:Y:S04]  /*5440*/  STL [R1+0x8], R226 ;  /* 0x000008e201007387 */ /* 0x0001e80000100800 */
[----:B0-----:R-:W3:Y:S04]  /*5450*/  LDL.LU R226, [R1+0x14] ;  /* 0x0000140001e27983 */ /* 0x001ee80000300800 */
[----:B------:R-:W4:Y:S04]  /*5460*/  LDL.LU R225, [R1+0x18] ;  /* 0x0000180001e17983 */ /* 0x000f280000300800 */
        /* <DEDUP_REMOVED lines=13> */
[----:B------:R-:W4:Y:S01]  /*5540*/  LDL.LU R19, [R1+0x50] ;  /* 0x0000500001137983 */ /* 0x000f220000300800 */
[----:B--2---:R-:W-:-:S05]  /*5550*/  FADD R227, R159, R227 ;  /* 0x000000e39fe37221 */ /* 0x004fca0000000000 */
[----:B------:R0:W-:Y:S01]  /*5560*/  STL [R1+0x10], R227 ;  /* 0x000010e301007387 */ /* 0x0001e20000100800 */
[----:B---3--:R-:W-:-:S01]  /*5570*/  FADD R226, R160, R226 ;  /* 0x000000e2a0e27221 */ /* 0x008fc20000000000 */
[----:B----4-:R-:W-:-:S04]  /*5580*/  FADD R225, R161, R225 ;  /* 0x000000e1a1e17221 */ /* 0x010fc80000000000 */
[----:B------:R2:W-:Y:S01]  /*5590*/  STL [R1+0x14], R226 ;  /* 0x000014e201007387 */ /* 0x0005e20000100800 */
[----:B------:R-:W-:-:S03]  /*55a0*/  FADD R224, R162, R224 ;  /* 0x000000e0a2e07221 */ /* 0x000fc60000000000 */
        /* <DEDUP_REMOVED lines=24> */
[----:B0-----:R-:W4:Y:S01]  /*5730*/  LDL.LU R227, [R1+0x54] ;  /* 0x0000540001e37983 */ /* 0x001f220000300800 */
[----:B------:R-:W-:-:S03]  /*5740*/  FADD R19, R175, R19 ;  /* 0x00000013af137221 */ /* 0x000fc60000000000 */
[----:B------:R0:W-:Y:S04]  /*5750*/  STL [R1+0x48], R21 ;  /* 0x0000481501007387 */ /* 0x0001e80000100800 */
[----:B--2---:R-:W2:Y:S04]  /*5760*/  LDL.LU R226, [R1+0x58] ;  /* 0x0000580001e27983 */ /* 0x004ea80000300800 */
[----:B------:R0:W-:Y:S04]  /*5770*/  STL [R1+0x4c], R20 ;  /* 0x00004c1401007387 */ /* 0x0001e80000100800 */
[----:B---3--:R-:W3:Y:S04]  /*5780*/  LDL.LU R225, [R1+0x5c] ;  /* 0x00005c0001e17983 */ /* 0x008ee80000300800 */
[----:B------:R0:W-:Y:S04]  /*5790*/  STL [R1+0x50], R19 ;  /* 0x0000501301007387 */ /* 0x0001e80000100800 */
[----:B----4-:R-:W4:Y:S04]  /*57a0*/  LDL.LU R224, [R1+0x60] ;  /* 0x0000600001e07983 */ /* 0x010f280000300800 */
[----:B-1----:R-:W4:Y:S04]  /*57b0*/  LDL.LU R223, [R1+0x64] ;  /* 0x0000640001df7983 */ /* 0x002f280000300800 */
        /* <DEDUP_REMOVED lines=9> */
[----:B0-----:R-:W4:Y:S04]  /*5850*/  LDL.LU R21, [R1+0x8c] ;  /* 0x00008c0001157983 */ /* 0x001f280000300800 */
[----:B------:R-:W4:Y:S04]  /*5860*/  LDL.LU R20, [R1+0x90] ;  /* 0x0000900001147983 */ /* 0x000f280000300800 */
[----:B------:R-:W4:Y:S01]  /*5870*/  LDL.LU R19, [R1+0x94] ;  /* 0x0000940001137983 */ /* 0x000f220000300800 */
[----:B------:R-:W-:-:S01]  /*5880*/  FADD R227, R176, R227 ;  /* 0x000000e3b0e37221 */ /* 0x000fc20000000000 */
[----:B--2---:R-:W-:-:S04]  /*5890*/  FADD R226, R177, R226 ;  /* 0x000000e2b1e27221 */ /* 0x004fc80000000000 */
[----:B------:R0:W-:Y:S01]  /*58a0*/  STL [R1+0x54], R227 ;  /* 0x000054e301007387 */ /* 0x0001e20000100800 */
[----:B---3--:R-:W-:-:S03]  /*58b0*/  FADD R225, R178, R225 ;  /* 0x000000e1b2e17221 */ /* 0x008fc60000000000 */
[----:B------:R1:W-:Y:S01]  /*58c0*/  STL [R1+0x58], R226 ;  /* 0x000058e201007387 */ /* 0x0003e20000100800 */
[----:B----4-:R-:W-:-:S03]  /*58d0*/  FADD R224, R179, R224 ;  /* 0x000000e0b3e07221 */ /* 0x010fc60000000000 */
        /* <DEDUP_REMOVED lines=27> */
[----:B-1----:R-:W4:Y:S04]  /*5a90*/  LDL.LU R226, [R1+0x9c] ;  /* 0x00009c0001e27983 */ /* 0x002f280000300800 */
[----:B------:R1:W-:Y:S04]  /*5aa0*/  STL [R1+0x90], R20 ;  /* 0x0000901401007387 */ /* 0x0003e80000100800 */
[----:B--2---:R-:W2:Y:S04]  /*5ab0*/  LDL.LU R225, [R1+0xa0] ;  /* 0x0000a00001e17983 */ /* 0x004ea80000300800 */
[----:B------:R1:W-:Y:S04]  /*5ac0*/  STL [R1+0x94], R19 ;  /* 0x0000941301007387 */ /* 0x0003e80000100800 */
[----:B---3--:R-:W3:Y:S04]  /*5ad0*/  LDL.LU R224, [R1+0xa4] ;  /* 0x0000a40001e07983 */ /* 0x008ee80000300800 */
[----:B----4-:R-:W4:Y:S04]  /*5ae0*/  LDL.LU R223, [R1+0xa8] ;  /* 0x0000a80001df7983 */ /* 0x010f280000300800 */
        /* <DEDUP_REMOVED lines=10> */
[----:B-1----:R-:W4:Y:S04]  /*5b90*/  LDL.LU R20, [R1+0xd4] ;  /* 0x0000d40001147983 */ /* 0x002f280000300800 */
[----:B------:R-:W4:Y:S01]  /*5ba0*/  LDL.LU R19, [R1+0xd8] ;  /* 0x0000d80001137983 */ /* 0x000f220000300800 */
[----:B------:R-:W-:-:S01]  /*5bb0*/  FADD R227, R193, R227 ;  /* 0x000000e3c1e37221 */ /* 0x000fc20000000000 */
[----:B------:R-:W-:-:S04]  /*5bc0*/  FADD R226, R194, R226 ;  /* 0x000000e2c2e27221 */ /* 0x000fc80000000000 */
[----:B------:R0:W-:Y:S01]  /*5bd0*/  STL [R1+0x98], R227 ;  /* 0x000098e301007387 */ /* 0x0001e20000100800 */
[----:B--2---:R-:W-:-:S03]  /*5be0*/  FADD R225, R195, R225 ;  /* 0x000000e1c3e17221 */ /* 0x004fc60000000000 */
        /* <DEDUP_REMOVED lines=253> */
[----:B------:R-:W-:Y:S01]  /*6bc0*/  STL [R1+0x1ec], R227 ;  /* 0x0001ece301007387 */ /* 0x000fe20000100800 */
[----:B--2---:R-:W-:-:S03]  /*6bd0*/  FADD R225, R88, R225 ;  /* 0x000000e158e17221 */ /* 0x004fc60000000000 */
[----:B------:R-:W-:Y:S01]  /*6be0*/  STL [R1+0x1f0], R226 ;  /* 0x0001f0e201007387 */ /* 0x000fe20000100800 */
[----:B---3--:R-:W-:-:S03]  /*6bf0*/  FADD R224, R89, R224 ;  /* 0x000000e059e07221 */ /* 0x008fc60000000000 */
[----:B------:R-:W-:Y:S01]  /*6c00*/  STL [R1+0x1f4], R225 ;  /* 0x0001f4e101007387 */ /* 0x000fe20000100800 */
[----:B----4-:R-:W-:-:S03]  /*6c10*/  FADD R223, R90, R223 ;  /* 0x000000df5adf7221 */ /* 0x010fc60000000000 */
[----:B------:R-:W-:Y:S01]  /*6c20*/  STL [R1+0x1f8], R224 ;  /* 0x0001f8e001007387 */ /* 0x000fe20000100800 */
[----:B------:R-:W-:-:S03]  /*6c30*/  FADD R222, R91, R222 ;  /* 0x000000de5bde7221 */ /* 0x000fc60000000000 */
        /* <DEDUP_REMOVED lines=19> */
[----:B------:R-:W-:-:S01]  /*6d70*/  FADD R20, R101, R20 ;  /* 0x0000001465147221 */ /* 0x000fc20000000000 */
[----:B------:R-:W-:-:S05]  /*6d80*/  FADD R19, R102, R19 ;  /* 0x0000001366137221 */ /* 0x000fca0000000000 */
        /* <DEDUP_REMOVED lines=22> */
[----:B---3--:R-:W-:-:S03]  /*6ef0*/  FADD R20, R104, R20 ;  /* 0x0000001468147221 */ /* 0x008fc60000000000 */
[----:B0-----:R0:W5:Y:S01]  /*6f00*/  LDL.LU R19, [R1+0x2dc] ;  /* 0x0002dc0001137983 */ /* 0x0011620000300800 */
[----:B----4-:R-:W-:-:S03]  /*6f10*/  FADD R21, R105, R21 ;  /* 0x0000001569157221 */ /* 0x010fc60000000000 */
[----:B------:R1:W-:Y:S01]  /*6f20*/  STL [R1+0x234], R20 ;  /* 0x0002341401007387 */ /* 0x0003e20000100800 */
[----:B------:R-:W-:-:S01]  /*6f30*/  FADD R22, R106, R22 ;  /* 0x000000166a167221 */ /* 0x000fc20000000000 */
[----:B------:R-:W-:Y:S02]  /*6f40*/  FADD R23, R107, R23 ;  /* 0x000000176b177221 */ /* 0x000fe40000000000 */
[----:B-1----:R0:W5:Y:S01]  /*6f50*/  LDL.LU R20, [R1+0x2d8] ;  /* 0x0002d80001147983 */ /* 0x0021620000300800 */
[----:B------:R-:W-:-:S03]  /*6f60*/  FADD R216, R108, R216 ;  /* 0x000000d86cd87221 */ /* 0x000fc60000000000 */
[----:B------:R1:W-:Y:S01]  /*6f70*/  STL [R1+0x238], R21 ;  /* 0x0002381501007387 */ /* 0x0003e20000100800 */
[----:B------:R-:W-:-:S01]  /*6f80*/  FADD R217, R109, R217 ;  /* 0x000000d96dd97221 */ /* 0x000fc20000000000 */
[----:B------:R-:W-:Y:S02]  /*6f90*/  FADD R218, R110, R218 ;  /* 0x000000da6eda7221 */ /* 0x000fe40000000000 */
[----:B-1----:R0:W5:Y:S04]  /*6fa0*/  LDL.LU R21, [R1+0x2d4] ;  /* 0x0002d40001157983 */ /* 0x0021680000300800 */
[----:B------:R1:W-:Y:S01]  /*6fb0*/  STL [R1+0x23c], R22 ;  /* 0x00023c1601007387 */ /* 0x0003e20000100800 */
[----:B------:R-:W-:-:S01]  /*6fc0*/  FADD R219, R111, R219 ;  /* 0x000000db6fdb7221 */ /* 0x000fc20000000000 */
[----:B------:R-:W-:-:S02]  /*6fd0*/  FADD R220, R112, R220 ;  /* 0x000000dc70dc7221 */ /* 0x000fc40000000000 */
[----:B-1----:R0:W5:Y:S04]  /*6fe0*/  LDL.LU R22, [R1+0x2d0] ;  /* 0x0002d00001167983 */ /* 0x0021680000300800 */
[----:B------:R1:W-:Y:S01]  /*6ff0*/  STL [R1+0x240], R23 ;  /* 0x0002401701007387 */ /* 0x0003e20000100800 */
[----:B------:R-:W-:-:S01]  /*7000*/  FADD R221, R113, R221 ;  /* 0x000000dd71dd7221 */ /* 0x000fc20000000000 */
[----:B------:R-:W-:Y:S02]  /*7010*/  FADD R222, R114, R222 ;  /* 0x000000de72de7221 */ /* 0x000fe40000000000 */
[----:B-1----:R0:W5:Y:S04]  /*7020*/  LDL.LU R23, [R1+0x2cc] ;  /* 0x0002cc0001177983 */ /* 0x0021680000300800 */
[----:B------:R1:W-:Y:S01]  /*7030*/  STL [R1+0x244], R216 ;  /* 0x000244d801007387 */ /* 0x0003e20000100800 */
[----:B------:R-:W-:-:S03]  /*7040*/  FADD R223, R115, R223 ;  /* 0x000000df73df7221 */ /* 0x000fc60000000000 */
        /* <DEDUP_REMOVED lines=13> */
[----:B------:R1:W-:Y:S04]  /*7120*/  STL [R1+0x258], R221 ;  /* 0x000258dd01007387 */ /* 0x0003e80000100800 */
        /* <DEDUP_REMOVED lines=12> */
[----:B-1----:R0:W5:Y:S01]  /*71f0*/  LDL.LU R227, [R1+0x29c] ;  /* 0x00029c0001e37983 */ /* 0x0021620000300800 */
[----:B------:R-:W-:-:S05]  /*7200*/  UMOV UR4, URZ ;  /* 0x0000003f00047c82 */ /* 0x000fca0008000000 */
.L_x_27:
[----:B------:R-:W-:Y:S05]  /*7210*/  @!P1 BRA `(.L_x_28) ;  /* 0x0000000000049947 */ /* 0x000fea0003800000 */
[----:B------:R-:W-:Y:S01]  /*7220*/  BPT.TRAP 0x1 ;  /* 0x000000040000795c */ /* 0x000fe20000300000 */
.L_x_28:
[----:B------:R-:W-:Y:S02]  /*7230*/  UISETP.GT.U32.AND UP0, UPT, UR13, 0x1, UPT ;  /* 0x000000010d00788c */ /* 0x000fe4000bf04070 */
[----:B------:R-:W-:-:S04]  /*7240*/  ULEA UR6, UR32, UR12, 0x3 ;  /* 0x0000000c20067291 */ /* 0x000fc8000f8e183f */
[----:B------:R-:W-:Y:S01]  /*7250*/  UIADD3 UR6, UR6, 0x40, URZ ;  /* 0x0000004006067890 */ /* 0x000fe2000fffe03f */
[----:B------:R-:W-:-:S03]  /*7260*/  PLOP3.LUT P0, PT, PT, PT, UP0, 0x80, 0x0 ;  /* 0x000000000000781c */ /* 0x000fc60003f0f008 */
[----:B------:R-:W-:-:S09]  /*7270*/  UPRMT UR6, URZ, 0x654, UR6 ;  /* 0x000006543f067896 */ /* 0x000fd20008000006 */
[----:B------:R-:W-:Y:S01]  /*7280*/  SYNCS.ARRIVE.TRANS64.RED.A1T0 RZ, [UR6], RZ ;  /* 0x000000ffffff79a7 */ /* 0x000fe20008100406 */
[----:B------:R-:W-:Y:S05]  /*7290*/  @P0 BRA `(.L_x_29) ;  /* 0x0000000000040947 */ /* 0x000fea0003800000 */
[----:B------:R-:W-:Y:S01]  /*72a0*/  BPT.TRAP 0x1 ;  /* 0x000000040000795c */ /* 0x000fe20000300000 */
.L_x_29:
[----:B------:R-:W-:Y:S02]  /*72b0*/  UISETP.GT.AND UP3, UPT, UR33, 0x1, UPT ;  /* 0x000000012100788c */ /* 0x000fe4000bf64270 */
[----:B------:R-:W-:Y:S02]  /*72c0*/  UIADD3 UR31, UR31, 0x1, URZ ;  /* 0x000000011f1f7890 */ /* 0x000fe4000fffe03f */
[----:B------:R-:W-:Y:S02]  /*72d0*/  UIADD3 UR32, UR32, 0x1, URZ ;  /* 0x0000000120207890 */ /* 0x000fe4000fffe03f */
[----:B------:R-:W-:Y:S01]  /*72e0*/  PLOP3.LUT P0, PT, PT, PT, UP3, 0x80, 0x0 ;  /* 0x000000000000781c */ /* 0x000fe20003f0f038 */
[----:B------:R-:W-:Y:S02]  /*72f0*/  UISETP.NE.AND UP0, UPT, UR31, 0x8, UPT ;  /* 0x000000081f00788c */ /* 0x000fe4000bf05270 */
[----:B------:R-:W-:Y:S02]  /*7300*/  UISETP.NE.AND UP1, UPT, UR32, 0x8, UPT ;  /* 0x000000082000788c */ /* 0x000fe4000bf25270 */
[----:B------:R-:W-:-:S02]  /*7310*/  USEL UR6, URZ, 0x1, UP0 ;  /* 0x000000013f067887 */ /* 0x000fc40008000000 */
[----:B------:R-:W-:Y:S02]  /*7320*/  UIADD3 UR33, UR33, -0x1, URZ ;  /* 0xffffffff21217890 */ /* 0x000fe4000fffe03f */
[----:B------:R-:W-:Y:S02]  /*7330*/  USEL UR31, UR31, URZ, UP0 ;  /* 0x0000003f1f1f7287 */ /* 0x000fe40008000000 */
[----:B------:R-:W-:Y:S01]  /*7340*/  LOP3.LUT R228, R228, UR6, RZ, 0x3c, !PT ;  /* 0x00000006e4e47c12 */ /* 0x000fe2000f8e3cff */
[----:B------:R-:W-:Y:S01]  /*7350*/  USEL UR32, UR32, URZ, UP1 ;  /* 0x0000003f20207287 */ /* 0x000fe20008800000 */
[----:B------:R-:W-:Y:S01]  /*7360*/  UMOV UR6, 0x1 ;  /* 0x0000000100067882 */ /* 0x000fe20000000000 */
[----:B------:R-:W-:Y:S10]  /*7370*/  @P0 BRA `(.L_x_30) ;  /* 0xffffffd800640947 */ /* 0x000ff4000383ffff */
.L_x_22:
[----:B------:R-:W-:-:S04]  /*7380*/  UISETP.NE.AND UP0, UPT, UR4, URZ, UPT ;  /* 0x0000003f0400728c */ /* 0x000fc8000bf05270 */
[----:B------:R-:W-:-:S06]  /*7390*/  USEL UR4, URZ, 0x1, !UP0 ;  /* 0x000000013f047887 */ /* 0x000fcc000c000000 */
[----:B------:R-:W-:-:S13]  /*73a0*/  ISETP.NE.AND P0, PT, RZ, UR4, PT ;  /* 0x00000004ff007c0c */ /* 0x000fda000bf05270 */
[----:B------:R-:W-:Y:S05]  /*73b0*/  @!P0 BRA `(.L_x_31) ;  /* 0x0000002000e48947 */ /* 0x000fea0003800000 */
[----:B------:R-:W-:Y:S02]  /*73c0*/  WARPGROUP.DEPBAR.LE gsb0, 0x0 ;  /* 0x00008000000079c5 */ /* 0x000fe40000010000 */
[----:B-----5:R-:W-:Y:S01]  /*73d0*/  FADD R227, R120, R227 ;  /* 0x000000e378e37221 */ /* 0x020fe20000000000 */
[----:B------:R-:W-:-:S04]  /*73e0*/  FADD R226, R121, R226 ;  /* 0x000000e279e27221 */ /* 0x000fc80000000000 */
[----:B------:R4:W-:Y:S04]  /*73f0*/  STL [R1+0x29c], R227 ;  /* 0x00029ce301007387 */ /* 0x0009e80000100800 */
[----:B----4-:R-:W4:Y:S04]  /*7400*/  LDL.LU R227, [R1+0x4] ;  /* 0x0000040001e37983 */ /* 0x010f280000300800 */
[----:B------:R0:W-:Y:S04]  /*7410*/  STL [R1+0x2a0], R226 ;  /* 0x0002a0e201007387 */ /* 0x0001e80000100800 */
[----:B0-----:R-:W2:Y:S01]  /*7420*/  LDL.LU R226, [R1] ;  /* 0x0000000001e27983 */ /* 0x001ea20000300800 */
[----:B------:R-:W-:Y:S01]  /*7430*/  FADD R225, R122, R225 ;  /* 0x000000e17ae17221 */ /* 0x000fe20000000000 */
[----:B------:R-:W-:Y:S01]  /*7440*/  FADD R224, R123, R224 ;  /* 0x000000e07be07221 */ /* 0x000fe20000000000 */
[----:B------:R-:W-:Y:S01]  /*7450*/  FADD R223, R124, R223 ;  /* 0x000000df7cdf7221 */ /* 0x000fe20000000000 */
[----:B------:R-:W-:Y:S01]  /*7460*/  FADD R222, R125, R222 ;  /* 0x000000de7dde7221 */ /* 0x000fe20000000000 */
[----:B------:R-:W-:Y:S01]  /*7470*/  FADD R221, R126, R221 ;  /* 0x000000dd7edd7221 */ /* 0x000fe20000000000 */
[----:B------:R-:W-:Y:S01]  /*7480*/  STL [R1+0x2a4], R225 ;  /* 0x0002a4e101007387 */ /* 0x000fe20000100800 */
        /* <DEDUP_REMOVED lines=36> */
[----:B------:R-:W-:-:S03]  /*76d0*/  FADD R0, R154, R0 ;  /* 0x000000009a007221 */ /* 0x000fc60000000000 */
[----:B------:R-:W-:Y:S04]  /*76e0*/  STL [R1+0x2cc], R23 ;  /* 0x0002cc1701007387 */ /* 0x000fe80000100800 */
        /* <DEDUP_REMOVED lines=17> */
[----:B------:R0:W-:Y:S04]  /*7800*/  STL [R1+0x314], R5 ;  /* 0x0003140501007387 */ /* 0x0001e80000100800 */
[----:B0-----:R-:W3:Y:S04]  /*7810*/  LDL.LU R5, [R1+0x8] ;  /* 0x0000080001057983 */ /* 0x001ee80000300800 */
[----:B------:R-:W3:Y:S01]  /*7820*/  LDL.LU R6, [R1+0xc] ;  /* 0x00000c0001067983 */ /* 0x000ee20000300800 */
[----:B----4-:R-:W-:Y:S01]  /*7830*/  FADD R227, R156, R227 ;  /* 0x000000e39ce37221 */ /* 0x010fe20000000000 */
[----:B--2---:R-:W-:-:S05]  /*7840*/  FADD R226, R155, R226 ;  /* 0x000000e29be27221 */ /* 0x004fca0000000000 */
[----:B------:R0:W-:Y:S04]  /*7850*/  STL [R1], R226 ;  /* 0x000000e201007387 */ /* 0x0001e80000100800 */
[----:B------:R-:W2:Y:S04]  /*7860*/  LDL.LU R7, [R1+0x10] ;  /* 0x0000100001077983 */ /* 0x000ea80000300800 */
[----:B------:R4:W-:Y:S04]  /*7870*/  STL [R1+0x4], R227 ;  /* 0x000004e301007387 */ /* 0x0009e80000100800 */
[----:B------:R-:W2:Y:S04]  /*7880*/  LDL.LU R8, [R1+0x14] ;  /* 0x0000140001087983 */ /* 0x000ea80000300800 */
        /* <DEDUP_REMOVED lines=25> */
[----:B0-----:R-:W2:Y:S04]  /*7a20*/  LDL.LU R226, [R1+0x7c] ;  /* 0x00007c0001e27983 */ /* 0x001ea80000300800 */
[----:B----4-:R-:W4:Y:S01]  /*7a30*/  LDL.LU R227, [R1+0x80] ;  /* 0x0000800001e37983 */ /* 0x010f220000300800 */
[----:B---3--:R-:W-:Y:S01]  /*7a40*/  FADD R5, R157, R5 ;  /* 0x000000059d057221 */ /* 0x008fe20000000000 */
[----:B------:R-:W-:-:S04]  /*7a50*/  FADD R6, R158, R6 ;  /* 0x000000069e067221 */ /* 0x000fc80000000000 */
[----:B------:R0:W-:Y:S04]  /*7a60*/  STL [R1+0x8], R5 ;  /* 0x0000080501007387 */ /* 0x0001e80000100800 */
[----:B------:R3:W-:Y:S01]  /*7a70*/  STL [R1+0xc], R6 ;  /* 0x00000c0601007387 */ /* 0x0007e20000100800 */
[----:B--2---:R-:W-:Y:S01]  /*7a80*/  FADD R7, R159, R7 ;  /* 0x000000079f077221 */ /* 0x004fe20000000000 */
[----:B------:R-:W-:-:S04]  /*7a90*/  FADD R8, R160, R8 ;  /* 0x00000008a0087221 */ /* 0x000fc80000000000 */
        /* <DEDUP_REMOVED lines=52> */
[----:B0-----:R-:W2:Y:S01]  /*7de0*/  LDL.LU R5, [R1+0x84] ;  /* 0x0000840001057983 */ /* 0x001ea20000300800 */
[----:B----4-:R-:W-:-:S03]  /*7df0*/  FADD R227, R187, R227 ;  /* 0x000000e3bbe37221 */ /* 0x010fc60000000000 */
[----:B------:R0:W-:Y:S04]  /*7e00*/  STL [R1+0x78], R225 ;  /* 0x000078e101007387 */ /* 0x0001e80000100800 */
[----:B---3--:R-:W3:Y:S04]  /*7e10*/  LDL.LU R6, [R1+0x88] ;  /* 0x0000880001067983 */ /* 0x008ee80000300800 */
[----:B------:R4:W-:Y:S04]  /*7e20*/  STL [R1+0x7c], R226 ;  /* 0x00007ce201007387 */ /* 0x0009e80000100800 */
[----:B--2---:R-:W2:Y:S04]  /*7e30*/  LDL.LU R7, [R1+0x8c] ;  /* 0x00008c0001077983 */ /* 0x004ea80000300800 */
[----:B------:R4:W-:Y:S04]  /*7e40*/  STL [R1+0x80], R227 ;  /* 0x000080e301007387 */ /* 0x0009e80000100800 */
[----:B-1----:R-:W2:Y:S04]  /*7e50*/  LDL.LU R8, [R1+0x90] ;  /* 0x0000900001087983 */ /* 0x002ea80000300800 */
        /* <DEDUP_REMOVED lines=25> */
[----:B----4-:R-:W4:Y:S04]  /*7ff0*/  LDL.LU R226, [R1+0xf8] ;  /* 0x0000f80001e27983 */ /* 0x010f280000300800 */
[----:B------:R-:W4:Y:S01]  /*8000*/  LDL.LU R227, [R1+0xfc] ;  /* 0x0000fc0001e37983 */ /* 0x000f220000300800 */
[----:B------:R-:W-:Y:S01]  /*8010*/  FADD R5, R188, R5 ;  /* 0x00000005bc057221 */ /* 0x000fe20000000000 */
[----:B---3--:R-:W-:-:S04]  /*8020*/  FADD R6, R189, R6 ;  /* 0x00000006bd067221 */ /* 0x008fc80000000000 */
[----:B------:R0:W-:Y:S01]  /*8030*/  STL [R1+0x84], R5 ;  /* 0x0000840501007387 */ /* 0x0001e20000100800 */
[----:B--2---:R-:W-:-:S03]  /*8040*/  FADD R7, R190, R7 ;  /* 0x00000007be077221 */ /* 0x004fc60000000000 */
        /* <DEDUP_REMOVED lines=53> */
[----:B----4-:R-:W-:-:S03]  /*83a0*/  FADD R226, R25, R226 ;  /* 0x000000e219e27221 */ /* 0x010fc60000000000 */
        /* <DEDUP_REMOVED lines=8> */
[----:B------:R-:W3:Y:S04]  /*8430*/  LDL.LU R9, [R1+0x110] ;  /* 0x0001100001097983 */ /* 0x000ee80000300800 */
        /* <DEDUP_REMOVED lines=23> */
[----:B0-----:R-:W3:Y:S04]  /*85b0*/  LDL.LU R225, [R1+0x170] ;  /* 0x0001700001e17983 */ /* 0x001ee80000300800 */
[----:B-1----:R-:W3:Y:S04]  /*85c0*/  LDL.LU R226, [R1+0x174] ;  /* 0x0001740001e27983 */ /* 0x002ee80000300800 */
[----:B------:R-:W3:Y:S01]  /*85d0*/  LDL.LU R227, [R1+0x178] ;  /* 0x0001780001e37983 */ /* 0x000ee20000300800 */
[----:B----4-:R-:W-:Y:S01]  /*85e0*/  FADD R5, R27, R5 ;  /* 0x000000051b057221 */ /* 0x010fe20000000000 */
[----:B------:R-:W-:-:S04]  /*85f0*/  FADD R6, R28, R6 ;  /* 0x000000061c067221 */ /* 0x000fc80000000000 */
[----:B------:R0:W-:Y:S01]  /*8600*/  STL [R1+0x100], R5 ;  /* 0x0001000501007387 */ /* 0x0001e20000100800 */
[----:B--2---:R-:W-:-:S03]  /*8610*/  FADD R7, R29, R7 ;  /* 0x000000071d077221 */ /* 0x004fc60000000000 */
[----:B------:R1:W-:Y:S01]  /*8620*/  STL [R1+0x104], R6 ;  /* 0x0001040601007387 */ /* 0x0003e20000100800 */
[----:B---3--:R-:W-:-:S03]  /*8630*/  FADD R8, R30, R8 ;  /* 0x000000081e087221 */ /* 0x008fc60000000000 */
        /* <DEDUP_REMOVED lines=87> */
[----:B------:R-:W-:Y:S01]  /*8bb0*/  FADD R5, R58, R5 ;  /* 0x000000053a057221 */ /* 0x000fe20000000000 */
        /* <DEDUP_REMOVED lines=92> */
[----:B------:R-:W-:-:S05]  /*9180*/  FADD R5, R89, R5 ;  /* 0x0000000559057221 */ /* 0x000fca0000000000 */
[----:B------:R0:W-:Y:S01]  /*9190*/  STL [R1+0x1f8], R5 ;  /* 0x0001f80501007387 */ /* 0x0001e20000100800 */
[----:B------:R-:W-:-:S03]  /*91a0*/  FADD R6, R90, R6 ;  /* 0x000000065a067221 */ /* 0x000fc60000000000 */
[----:B0-----:R0:W5:Y:S01]  /*91b0*/  LDL.LU R5, [R1+0x314] ;  /* 0x0003140001057983 */ /* 0x0011620000300800 */
[----:B--2---:R-:W-:-:S03]  /*91c0*/  FADD R7, R91, R7 ;  /* 0x000000075b077221 */ /* 0x004fc60000000000 */
[----:B------:R1:W-:Y:S01]  /*91d0*/  STL [R1+0x1fc], R6 ;  /* 0x0001fc0601007387 */ /* 0x0003e20000100800 */
[----:B---3--:R-:W-:Y:S01]  /*91e0*/  FADD R8, R92, R8 ;  /* 0x000000085c087221 */ /* 0x008fe20000000000 */
[----:B----4-:R-:W-:Y:S02]  /*91f0*/  FADD R9, R93, R9 ;  /* 0x000000095d097221 */ /* 0x010fe40000000000 */
[----:B-1----:R0:W5:Y:S01]  /*9200*/  LDL.LU R6, [R1+0x310] ;  /* 0x0003100001067983 */ /* 0x0021620000300800 */
[----:B------:R-:W-:-:S03]  /*9210*/  FADD R10, R94, R10 ;  /* 0x0000000a5e0a7221 */ /* 0x000fc60000000000 */
[----:B------:R1:W-:Y:S01]  /*9220*/  STL [R1+0x200], R7 ;  /* 0x0002000701007387 */ /* 0x0003e20000100800 */
[----:B------:R-:W-:-:S03]  /*9230*/  FADD R11, R95, R11 ;  /* 0x0000000b5f0b7221 */ /* 0x000fc60000000000 */
[----:B-1----:R0:W5:Y:S01]  /*9240*/  LDL.LU R7, [R1+0x30c] ;  /* 0x00030c0001077983 */ /* 0x0021620000300800 */
[----:B------:R-:W-:-:S03]  /*9250*/  FADD R12, R96, R12 ;  /* 0x0000000c600c7221 */ /* 0x000fc60000000000 */
[----:B------:R1:W-:Y:S01]  /*9260*/  STL [R1+0x204], R8 ;  /* 0x0002040801007387 */ /* 0x0003e20000100800 */
[----:B------:R-:W-:Y:S01]  /*9270*/  FADD R13, R97, R13 ;  /* 0x0000000d610d7221 */ /* 0x000fe20000000000 */
[----:B------:R-:W-:Y:S02]  /*9280*/  FADD R14, R98, R14 ;  /* 0x0000000e620e7221 */ /* 0x000fe40000000000 */
[----:B-1----:R0:W5:Y:S04]  /*9290*/  LDL.LU R8, [R1+0x308] ;  /* 0x0003080001087983 */ /* 0x0021680000300800 */
[----:B------:R1:W-:Y:S01]  /*92a0*/  STL [R1+0x208], R9 ;  /* 0x0002080901007387 */ /* 0x0003e20000100800 */
[----:B------:R-:W-:Y:S01]  /*92b0*/  FADD R15, R99, R15 ;  /* 0x0000000f630f7221 */ /* 0x000fe20000000000 */
[----:B------:R-:W-:-:S02]  /*92c0*/  FADD R16, R100, R16 ;  /* 0x0000001064107221 */ /* 0x000fc40000000000 */
        /* <DEDUP_REMOVED lines=71> */
[----:B-1----:R0:W5:Y:S02]  /*9740*/  LDL.LU R227, [R1+0x29c] ;  /* 0x00029c0001e37983 */ /* 0x0021640000300800 */
.L_x_31:
[----:B------:R-:W-:-:S04]  /*9750*/  IMAD.U32 R228, RZ, RZ, UR30 ;  /* 0x0000001effe47e24 */ /* 0x000fc8000f8e00ff */
[----:B------:R4:W-:Y:S01]  /*9760*/  SYNCS.ARRIVE.TRANS64.A1T0 RZ, [R228+UR28], RZ ;  /* 0x000000ffe4ff79a7 */ /* 0x0009e2000810001c */
[----:B------:R-:W-:Y:S02]  /*9770*/  WARPGROUP.DEPBAR.LE gsb0, 0x0 ;  /* 0x00008000000079c5 */ /* 0x000fe40000010000 */
[----:B------:R-:W1:Y:S02]  /*9780*/  LDC R24, c[0x0][0x28c] ;  /* 0x0000a300ff187b82 */ /* 0x000e640000000800 */
[----:B-1----:R-:W-:-:S13]  /*9790*/  ISETP.GE.AND P0, PT, R24, 0x1, PT ;  /* 0x000000011800780c */ /* 0x002fda0003f06270 */
[----:B----4-:R-:W-:Y:S05]  /*97a0*/  @!P0 BRA `(.L_x_32) ;  /* 0x0000000000388947 */ /* 0x010fea0003800000 */
[----:B------:R-:W-:-:S06]  /*97b0*/  UISETP.NE.AND UP0, UPT, UR26, 0x3, UPT ;  /* 0x000000031a00788c */ /* 0x000fcc000bf05270 */
[----:B------:R-:W-:-:S13]  /*97c0*/  PLOP3.LUT P0, PT, PT, PT, UP0, 0x80, 0x0 ;  /* 0x000000000000781c */ /* 0x000fda0003f0f008 */
[----:B------:R-:W-:Y:S05]  /*97d0*/  @!P0 BRA `(.L_x_33) ;  /* 0x0000000000048947 */ /* 0x000fea0003800000 */
[----:B------:R-:W-:Y:S01]  /*97e0*/  BPT.TRAP 0x1 ;  /* 0x000000040000795c */ /* 0x000fe20000300000 */
.L_x_33:
[----:B------:R-:W-:Y:S02]  /*97f0*/  UIADD3 UR4, UR20, UR15, URZ ;  /* 0x0000000f14047290 */ /* 0x000fe4000fffe03f */
[----:B------:R-:W-:Y:S02]  /*9800*/  UISETP.GT.U32.AND UP0, UPT, UR13, 0x1, UPT ;  /* 0x000000010d00788c */ /* 0x000fe4000bf04070 */
[----:B------:R-:W-:-:S04]  /*9810*/  USHF.L.U32 UR4, UR4, 0x3, URZ ;  /* 0x0000000304047899 */ /* 0x000fc8000800063f */
[----:B------:R-:W-:Y:S01]  /*9820*/  ULOP3.LUT UR4, UR4, 0x38, URZ, 0xc0, !UPT ;  /* 0x0000003804047892 */ /* 0x000fe2000f8ec03f */
[----:B------:R-:W-:-:S03]  /*9830*/  PLOP3.LUT P0, PT, PT, PT, UP0, 0x80, 0x0 ;  /* 0x000000000000781c */ /* 0x000fc60003f0f008 */
[----:B------:R-:W-:-:S04]  /*9840*/  UIADD3 UR4, UR12, 0x40, UR4 ;  /* 0x000000400c047890 */ /* 0x000fc8000fffe004 */
[----:B------:R-:W-:-:S09]  /*9850*/  UPRMT UR4, URZ, 0x654, UR4 ;  /* 0x000006543f047896 */ /* 0x000fd20008000004 */
[----:B------:R-:W-:Y:S01]  /*9860*/  SYNCS.ARRIVE.TRANS64.RED.A1T0 RZ, [UR4], RZ ;  /* 0x000000ffffff79a7 */ /* 0x000fe20008100404 */
[----:B------:R-:W-:Y:S05]  /*9870*/  @P0 BRA `(.L_x_32) ;  /* 0x0000000000040947 */ /* 0x000fea0003800000 */
[----:B------:R-:W-:Y:S01]  /*9880*/  BPT.TRAP 0x1 ;  /* 0x000000040000795c */ /* 0x000fe20000300000 */
.L_x_32:
[----:B-----5:R1:W-:Y:S01]  /*9890*/  STL [R1+0x29c], R0 ;  /* 0x00029c0001007387 */ /* 0x0203e20000100800 */
[----:B------:R-:W-:Y:S01]  /*98a0*/  IMAD.U32 R24, RZ, RZ, UR29 ;  /* 0x0000001dff187e24 */ /* 0x000fe2000f8e00ff */
[----:B------:R-:W4:Y:S02]  /*98b0*/  LDC R36, c[0x0][0x288] ;  /* 0x0000a200ff247b82 */ /* 0x000f240000000800 */
[----:B-1----:R-:W2:Y:S02]  /*98c0*/  LDL R0, [R1+0x280] ;  /* 0x0002800001007983 */ /* 0x002ea40000100800 */
[----:B------:R-:W-:-:S04]  /*98d0*/  SHF.L.U32 R24, R24, 0x1f, RZ ;  /* 0x0000001f18187819 */ /* 0x000fc800000006ff */
[----:B------:R-:W1:Y:S01]  /*98e0*/  SYNCS.PHASECHK.TRANS64.TRYWAIT P0, [UR21+0x8], R24 ;  /* 0x00000818ff0075a7 */ /* 0x000e620008000155 */
[----:B--2---:R-:W-:Y:S02]  /*98f0*/  IMAD.SHL.U32 R34, R0, 0x40, RZ ;  /* 0x0000004000227824 */ /* 0x004fe400078e00ff */
[----:B------:R2:W5:Y:S01]  /*9900*/  LDL.LU R0, [R1+0x29c] ;  /* 0x00029c0001007983 */ /* 0x0005620000300800 */
[----:B-1--4-:R-:W-:Y:S05]  /*9910*/  @!P0 BRA `(.L_x_34) ;  /* 0x0000010c00508947 */ /* 0x012fea0003800000 */
.L_x_452:
[----:B-----5:R4:W-:Y:S01]  /*9920*/  STL [R1+0x29c], R0 ;  /* 0x00029c0001007387 */ /* 0x0209e20000100800 */
[----:B------:R-:W-:-:S03]  /*9930*/  ULDC UR4, c[0x0][0x284] ;  /* 0x0000a10000047ab9 */ /* 0x000fc60000000800 */
[----:B----4-:R-:W4:Y:S01]  /*9940*/  LDL.LU R0, [R1+0x284] ;  /* 0x0002840001007983 */ /* 0x010f220000300800 */
[----:B------:R-:W-:Y:S01]  /*9950*/  ISETP.GE.AND P0, PT, R34, UR4, PT ;  /* 0x0000000422007c0c */ /* 0x000fe2000bf06270 */
[----:B----4-:R-:W-:Y:S02]  /*9960*/  IMAD R37, R0, 0x180, RZ ;  /* 0x0000018000257824 */ /* 0x010fe400078e02ff */
[----:B------:R4:W5:Y:S03]  /*9970*/  LDL.LU R0, [R1+0x29c] ;  /* 0x00029c0001007983 */ /* 0x0009660000300800 */
[----:B------:R-:W-:-:S13]  /*9980*/  ISETP.GE.OR P0, PT, R37, R36, P0 ;  /* 0x000000242500720c */ /* 0x000fda0000706670 */
[----:B----4-:R-:W-:Y:S05]  /*9990*/  @P0 BRA `(.L_x_35) ;  /* 0x000000ec00f80947 */ /* 0x010fea0003800000 */
[----:B------:R4:W-:Y:S01]  /*99a0*/  STL.64 [R1+0x2a8], R4 ;  /* 0x0002a80401007387 */ /* 0x0009e20000100a00 */
[----:B------:R-:W-:Y:S01]  /*99b0*/  ULDC.64 UR4, c[0x0][0x5d0] ;  /* 0x0001740000047ab9 */ /* 0x000fe20000000a00 */
[----:B------:R-:W0:Y:S02]  /*99c0*/  LDC.64 R26, c[0x0][0x5c8] ;  /* 0x00017200ff1a7b82 */ /* 0x000e240000000a00 */
[----:B----4-:R-:W4:Y:S04]  /*99d0*/  LDL.64 R4, [R1+0x290] ;  /* 0x0002900001047983 */ /* 0x010f280000100a00 */
[----:B------:R1:W-:Y:S04]  /*99e0*/  STL [R1+0x2a4], R3 ;  /* 0x0002a40301007387 */ /* 0x0003e80000100800 */
[----:B-1----:R-:W4:Y:S04]  /*99f0*/  LDL.LU R3, [R1+0x280] ;  /* 0x0002800001037983 */ /* 0x002f280000300800 */
[----:B------:R1:W-:Y:S04]  /*9a00*/  STL [R1+0x2a0], R2 ;  /* 0x0002a00201007387 */ /* 0x0003e80000100800 */
[----:B-1----:R-:W2:Y:S04]  /*9a10*/  LDL R2, [R1+0x288] ;  /* 0x0002880001027983 */ /* 0x002ea80000100800 */
[----:B-----5:R1:W-:Y:S04]  /*9a20*/  STL [R1+0x29c], R0 ;  /* 0x00029c0001007387 */ /* 0x0203e80000100800 */
[----:B-1----:R-:W3:Y:S01]  /*9a30*/  LDL R0, [R1+0x274] ;  /* 0x0002740001007983 */ /* 0x002ee20000100800 */
[----:B--2---:R-:W-:-:S05]  /*9a40*/  IMAD.SHL.U32 R28, R2, 0x2, RZ ;  /* 0x00000002021c7824 */ /* 0x004fca00078e00ff */
[----:B------:R-:W-:Y:S02]  /*9a50*/  SHF.R.S32.HI R29, RZ, 0x1f, R28 ;  /* 0x0000001fff1d7819 */ /* 0x000fe4000001141c */
[----:B---3--:R-:W-:Y:S01]  /*9a60*/  SHF.R.S32.HI R32, RZ, 0x1f, R0 ;  /* 0x0000001fff207819 */ /* 0x008fe20000011400 */
[----:B------:R-:W-:-:S04]  /*9a70*/  IMAD.WIDE.U32 R24, R0, UR4, R28 ;  /* 0x0000000400187c25 */ /* 0x000fc8000f8e001c */
[----:B------:R-:W-:-:S04]  /*9a80*/  IMAD R30, R32, UR4, RZ ;  /* 0x00000004201e7c24 */ /* 0x000fc8000f8e02ff */
[----:B------:R-:W-:Y:S01]  /*9a90*/  IMAD R30, R0, UR5, R30 ;  /* 0x00000005001e7c24 */ /* 0x000fe2000f8e021e */
[----:B------:R-:W-:Y:S01]  /*9aa0*/  SHF.R.S32.HI R33, RZ, 0x1f, R37 ;  /* 0x0000001fff217819 */ /* 0x000fe20000011425 */
[----:B------:R-:W2:Y:S01]  /*9ab0*/  LDL R0, [R1+0x28c] ;  /* 0x00028c0001007983 */ /* 0x000ea20000100800 */
[----:B------:R-:W-:Y:S01]  /*9ac0*/  IADD3 R24, P0, R37, R24, RZ ;  /* 0x0000001825187210 */ /* 0x000fe20007f1e0ff */
[----:B------:R-:W-:Y:S01]  /*9ad0*/  IMAD R36, R2, -0x2, R36 ;  /* 0xfffffffe02247824 */ /* 0x000fe200078e0224 */
[----:B------:R-:W-:Y:S02]  /*9ae0*/  ULDC.64 UR4, c[0x0][0x5c0] ;  /* 0x0001700000047ab9 */ /* 0x000fe40000000a00 */
[----:B------:R-:W-:Y:S01]  /*9af0*/  IADD3.X R25, R33, R25, R30, P0, !PT ;  /* 0x0000001921197210 */ /* 0x000fe200007fe41e */
[----:B----4-:R-:W-:Y:S02]  /*9b00*/  IMAD.WIDE R30, R3, 0x40, R4 ;  /* 0x00000040031e7825 */ /* 0x010fe400078e0204 */
[----:B------:R1:W5:Y:S04]  /*9b10*/  LDL.LU.64 R4, [R1+0x2a8] ;  /* 0x0002a80001047983 */ /* 0x0003680000300a00 */
[----:B------:R1:W5:Y:S01]  /*9b20*/  LDL.LU R3, [R1+0x2a4] ;  /* 0x0002a40001037983 */ /* 0x0003620000300800 */
[----:B0-----:R-:W-:-:S02]  /*9b30*/  IMAD R35, R31, R26, RZ ;  /* 0x0000001a1f237224 */ /* 0x001fc400078e02ff */
[C---:B------:R-:W-:Y:S01]  /*9b40*/  IMAD.WIDE.U32 R24, R30.reuse, R26, R24 ;  /* 0x0000001a1e187225 */ /* 0x040fe200078e0018 */
[----:B------:R1:W5:Y:S03]  /*9b50*/  LDL.LU R2, [R1+0x2a0] ;  /* 0x0002a00001027983 */ /* 0x0003660000300800 */
[----:B------:R-:W-:-:S04]  /*9b60*/  IMAD R35, R30, R27, R35 ;  /* 0x0000001b1e237224 */ /* 0x000fc800078e0223 */
[----:B------:R-:W-:Y:S01]  /*9b70*/  IMAD.IADD R35, R25, 0x1, R35 ;  /* 0x0000000119237824 */ /* 0x000fe200078e0223 */
[----:B------:R-:W-:Y:S02]  /*9b80*/  LEA R25, P0, R26, R24, 0x3 ;  /* 0x000000181a197211 */ /* 0x000fe400078018ff */
[----:B------:R-:W-:Y:S02]  /*9b90*/  IADD3 R24, P1, R24, UR4, RZ ;  /* 0x0000000418187c10 */ /* 0x000fe4000ff3e0ff */
[----:B------:R-:W-:Y:S02]  /*9ba0*/  LEA.HI.X R27, R26, R35, R27, 0x3, P0 ;  /* 0x000000231a1b7211 */ /* 0x000fe400000f1c1b */
[----:B------:R-:W-:Y:S02]  /*9bb0*/  FSETP.NEU.AND P0, PT, RZ, UR24, PT ;  /* 0x00000018ff007c0b */ /* 0x000fe4000bf0d000 */
[----:B------:R-:W-:Y:S01]  /*9bc0*/  IADD3 R26, P2, R25, UR4, RZ ;  /* 0x00000004191a7c10 */ /* 0x000fe2000ff5e0ff */
[----:B--2---:R-:W-:-:S02]  /*9bd0*/  IMAD.IADD R34, R0, 0x1, -R34 ;  /* 0x0000000100227824 */ /* 0x004fc400078e0a22 */
[----:B------:R1:W5:Y:S01]  /*9be0*/  LDL.LU R0, [R1+0x29c] ;  /* 0x00029c0001007983 */ /* 0x0003620000300800 */
[----:B------:R-:W-:Y:S01]  /*9bf0*/  IADD3.X R25, R35, UR5, RZ, P1, !PT ;  /* 0x0000000523197c10 */ /* 0x000fe20008ffe4ff */
[----:B------:R-:W-:Y:S01]  /*9c00*/  BSSY B0, `(.L_x_35) ;  /* 0x0000ed7000007945 */ /* 0x000fe20003800000 */
[----:B------:R-:W-:Y:S01]  /*9c10*/  IADD3.X R27, R27, UR5, RZ, P2, !PT ;  /* 0x000000051b1b7c10 */ /* 0x000fe200097fe4ff */
[----:B------:R-:W-:-:S04]  /*9c20*/  IMAD.IADD R35, R36, 0x1, -R37 ;  /* 0x0000000124237824 */ /* 0x000fc800078e0a25 */
[----:B------:R-:W-:Y:S05]  /*9c30*/  @!P0 BRA `(.L_x_36) ;  /* 0x000000ac00588947 */ /* 0x000fea0003800000 */
[----:B-----5:R0:W-:Y:S01]  /*9c40*/  STL [R1+0x29c], R0 ;  /* 0x00029c0001007387 */ /* 0x0201e20000100800 */
[----:B------:R-:W-:Y:S01]  /*9c50*/  ULDC.64 UR4, c[0x0][0x5b8] ;  /* 0x00016e0000047ab9 */ /* 0x000fe20000000a00 */
[----:B------:R-:W-:Y:S02]  /*9c60*/  ULDC.64 UR8, c[0x0][0x5a8] ;  /* 0x00016a0000087ab9 */ /* 0x000fe40000000a00 */
[----:B0-----:R-:W2:Y:S01]  /*9c70*/  LDL.LU R0, [R1+0x274] ;  /* 0x0002740001007983 */ /* 0x001ea20000300800 */
[----:B------:R-:W-:Y:S01]  /*9c80*/  IMAD R32, R32, UR4, RZ ;  /* 0x0000000420207c24 */ /* 0x000fe2000f8e02ff */
[----:B------:R-:W-:Y:S01]  /*9c90*/  BSSY B1, `(.L_x_37) ;  /* 0x0000011000017945 */ /* 0x000fe20003800000 */
[----:B--2---:R-:W-:-:S04]  /*9ca0*/  IMAD.WIDE.U32 R28, R0, UR4, R28 ;  /* 0x00000004001c7c25 */ /* 0x004fc8000f8e001c */
[----:B------:R-:W-:Y:S02]  /*9cb0*/  IMAD R36, R0, UR5, R32 ;  /* 0x0000000500247c24 */ /* 0x000fe4000f8e0220 */
[----:B------:R0:W5:Y:S01]  /*9cc0*/  LDL.LU R0, [R1+0x29c] ;  /* 0x00029c0001007983 */ /* 0x0001620000300800 */
[----:B------:R-:W-:Y:S01]  /*9cd0*/  IADD3 R32, P0, R37, R28, RZ ;  /* 0x0000001c25207210 */ /* 0x000fe20007f1e0ff */
[----:B------:R-:W-:Y:S02]  /*9ce0*/  ULDC.64 UR4, c[0x0][0x5b0] ;  /* 0x00016c0000047ab9 */ /* 0x000fe40000000a00 */
[----:B------:R-:W-:Y:S01]  /*9cf0*/  IMAD R37, R31, UR4, RZ ;  /* 0x000000041f257c24 */ /* 0x000fe2000f8e02ff */
[--C-:B------:R-:W-:Y:S02]  /*9d00*/  IADD3.X R33, R33, R29, R36.reuse, P0, !PT ;  /* 0x0000001d21217210 */ /* 0x100fe400007fe424 */
[----:B------:R-:W-:Y:S01]  /*9d10*/  ISETP.GE.AND P0, PT, R35, 0x1, PT ;  /* 0x000000012300780c */ /* 0x000fe20003f06270 */
[C---:B------:R-:W-:Y:S01]  /*9d20*/  IMAD R37, R30.reuse, UR5, R37 ;  /* 0x000000051e257c24 */ /* 0x040fe2000f8e0225 */
[----:B------:R-:W-:Y:S01]  /*9d30*/  PRMT R36, RZ, 0x7610, R36 ;  /* 0x00007610ff247816 */ /* 0x000fe20000000024 */
[----:B------:R-:W-:Y:S01]  /*9d40*/  IMAD.WIDE.U32 R28, R30, UR4, R32 ;  /* 0x000000041e1c7c25 */ /* 0x000fe2000f8e0020 */
[----:B------:R-:W-:-:S02]  /*9d50*/  ISETP.LT.OR P2, PT, R34, 0x1, !P0 ;  /* 0x000000012200780c */ /* 0x000fc40004741670 */
[----:B------:R-:W-:-:S04]  /*9d60*/  IADD3 R28, P1, R28, UR8, RZ ;  /* 0x000000081c1c7c10 */ /* 0x000fc8000ff3e0ff */
[----:B------:R-:W-:-:S07]  /*9d70*/  IADD3.X R29, R29, UR9, R37, P1, !PT ;  /* 0x000000091d1d7c10 */ /* 0x000fce0008ffe425 */
[----:B0-----:R-:W-:Y:S05]  /*9d80*/  @P2 BRA `(.L_x_38) ;  /* 0x0000000000042947 */ /* 0x001fea0003800000 */
[----:B------:R0:W5:Y:S02]  /*9d90*/  LDG.E.U8 R36, desc[UR18][R28.64] ;  /* 0x000000121c247981 */ /* 0x000164000c1e1100 */
.L_x_38:
[----:B------:R-:W-:Y:S05]  /*9da0*/  BSYNC B1 ;  /* 0x0000000000017941 */ /* 0x000fea0003800000 */
.L_x_37:
[----:B-----5:R-:W-:Y:S01]  /*9db0*/  LOP3.LUT R36, R36, 0xff, RZ, 0xc0, !PT ;  /* 0x000000ff24247812 */ /* 0x020fe200078ec0ff */
[----:B------:R-:W-:Y:S01]  /*9dc0*/  BSSY B1, `(.L_x_39) ;  /* 0x000000c000017945 */ /* 0x000fe20003800000 */
[----:B------:R-:W-:Y:S02]  /*9dd0*/  ISETP.GE.AND P1, PT, R35, 0x2, PT ;  /* 0x000000022300780c */ /* 0x000fe40003f26270 */
[----:B------:R-:W-:Y:S02]  /*9de0*/  F2FP.F16.E4M3.UNPACK_B R36, R36 ;  /* 0x00000024ff24723e */ /* 0x000fe400020006ff */
[----:B------:R-:W-:-:S03]  /*9df0*/  ISETP.LT.OR P3, PT, R34, 0x1, !P1 ;  /* 0x000000012200780c */ /* 0x000fc60004f61670 */
[----:B------:R-:W-:-:S05]  /*9e00*/  HADD2.F32 R36, -RZ, R36.H0_H0 ;  /* 0x20000024ff247230 */ /* 0x000fca0000004100 */
[----:B------:R-:W-:-:S04]  /*9e10*/  FMUL R36, R36, UR24 ;  /* 0x0000001824247c20 */ /* 0x000fc80008400000 */
[----:B------:R-:W-:-:S05]  /*9e20*/  FFMA R36, R227, UR25, R36 ;  /* 0x00000019e3247c23 */ /* 0x000fca0008000024 */
[----:B------:R-:W-:Y:S02]  /*9e30*/  F2FP.SATFINITE.E4M3.F32.PACK_AB_MERGE_C R37, RZ, R36, RZ ;  /* 0x00000024ff25723e */ /* 0x000fe400048070ff */
[----:B------:R-:W-:-:S03]  /*9e40*/  PRMT R36, RZ, 0x7610, R36 ;  /* 0x00007610ff247816 */ /* 0x000fc60000000024 */
[----:B------:R2:W-:Y:S01]  /*9e50*/  @!P2 STG.E.U8 desc[UR18][R24.64], R37 ;  /* 0x000000251800a986 */ /* 0x0005e2000c101112 */
[----:B------:R-:W-:Y:S05]  /*9e60*/  @P3 BRA `(.L_x_40) ;  /* 0x0000000000043947 */ /* 0x000fea0003800000 */
[----:B------:R3:W5:Y:S02]  /*9e70*/  LDG.E.U8 R36, desc[UR18][R28.64+0x1] ;  /* 0x000001121c247981 */ /* 0x000764000c1e1100 */
.L_x_40:
[----:B------:R-:W-:Y:S05]  /*9e80*/  BSYNC B1 ;  /* 0x0000000000017941 */ /* 0x000fea0003800000 */
.L_x_39:
[----:B-----5:R-:W-:Y:S01]  /*9e90*/  LOP3.LUT R36, R36, 0xff, RZ, 0xc0, !PT ;  /* 0x000000ff24247812 */ /* 0x020fe200078ec0ff */
[----:B------:R-:W-:Y:S01]  /*9ea0*/  BSSY B1, `(.L_x_41) ;  /* 0x0000012000017945 */ /* 0x000fe20003800000 */
[----:B--2---:R-:W-:Y:S02]  /*9eb0*/  IADD3 R37, P2, R30, 0x8, RZ ;  /* 0x000000081e257810 */ /* 0x004fe40007f5e0ff */
[----:B------:R-:W-:Y:S02]  /*9ec0*/  F2FP.F16.E4M3.UNPACK_B R36, R36 ;  /* 0x00000024ff24723e */ /* 0x000fe400020006ff */
[----:B------:R-:W-:Y:S01]  /*9ed0*/  ISETP.LT.OR P0, PT, R34, 0x9, !P0 ;  /* 0x000000092200780c */ /* 0x000fe20004701670 */
[----:B------:R-:W-:Y:S02]  /*9ee0*/  IMAD.X R30, RZ, RZ, R31, P2 ;  /* 0x000000ffff1e7224 */ /* 0x000fe400010e061f */
[----:B------:R-:W-:Y:S02]  /*9ef0*/  HADD2.F32 R36, -RZ, R36.H0_H0 ;  /* 0x20000024ff247230 */ /* 0x000fe40000004100 */
[----:B------:R-:W-:-:S02]  /*9f00*/  IMAD R30, R30, UR4, RZ ;  /* 0x000000041e1e7c24 */ /* 0x000fc4000f8e02ff */
[----:B------:R-:W-:-:S04]  /*9f10*/  IMAD.WIDE.U32 R32, R37, UR4, R32 ;  /* 0x0000000425207c25 */ /* 0x000fc8000f8e0020 */
[----:B------:R-:W-:Y:S01]  /*9f20*/  FMUL R31, R36, UR24 ;  /* 0x00000018241f7c20 */ /* 0x000fe20008400000 */
[----:B------:R-:W-:-:S03]  /*9f30*/  IMAD R37, R37, UR5, R30 ;  /* 0x0000000525257c24 */ /* 0x000fc6000f8e021e */
[----:B------:R-:W-:Y:S01]  /*9f40*/  FFMA R31, R226, UR25, R31 ;  /* 0x00000019e21f7c23 */ /* 0x000fe2000800001f */
[----:B------:R-:W-:Y:S02]  /*9f50*/  IADD3 R30, P2, R32, UR8, RZ ;  /* 0x00000008201e7c10 */ /* 0x000fe4000ff5e0ff */
[----:B------:R-:W-:Y:S02]  /*9f60*/  PRMT R32, RZ, 0x7610, R32 ;  /* 0x00007610ff207816 */ /* 0x000fe40000000020 */
[----:B------:R-:W-:Y:S02]  /*9f70*/  F2FP.SATFINITE.E4M3.F32.PACK_AB_MERGE_C R39, RZ, R31, RZ ;  /* 0x0000001fff27723e */ /* 0x000fe400048070ff */
[----:B------:R-:W-:-:S03]  /*9f80*/  IADD3.X R31, R33, UR9, R37, P2, !PT ;  /* 0x00000009211f7c10 */ /* 0x000fc600097fe425 */
[----:B------:R2:W-:Y:S01]  /*9f90*/  @!P3 STG.E.U8 desc[UR18][R24.64+0x1], R39 ;  /* 0x000001271800b986 */ /* 0x0005e2000c101112 */
[----:B------:R-:W-:Y:S05]  /*9fa0*/  @P0 BRA `(.L_x_42) ;  /* 0x0000000000040947 */ /* 0x000fea0003800000 */
[----:B------:R4:W5:Y:S02]  /*9fb0*/  LDG.E.U8 R32, desc[UR18][R30.64] ;  /* 0x000000121e207981 */ /* 0x000964000c1e1100 */
.L_x_42:
[----:B------:R-:W-:Y:S05]  /*9fc0*/  BSYNC B1 ;  /* 0x0000000000017941 */ /* 0x000fea0003800000 */
.L_x_41:
[----:B-----5:R-:W-:Y:S01]  /*9fd0*/  LOP3.LUT R32, R32, 0xff, RZ, 0xc0, !PT ;  /* 0x000000ff20207812 */ /* 0x020fe200078ec0ff */
[----:B------:R-:W-:Y:S01]  /*9fe0*/  BSSY B1, `(.L_x_43) ;  /* 0x000000b000017945 */ /* 0x000fe20003800000 */
[----:B------:R-:W-:Y:S02]  /*9ff0*/  ISETP.LT.OR P1, PT, R34, 0x9, !P1 ;  /* 0x000000092200780c */ /* 0x000fe40004f21670 */
[----:B------:R-:W-:-:S05]  /*a000*/  F2FP.F16.E4M3.UNPACK_B R32, R32 ;  /* 0x00000020ff20723e */ /* 0x000fca00020006ff */
        /* <DEDUP_REMOVED lines=8> */
.L_x_44:
[----:B------:R-:W-:Y:S05]  /*a090*/  BSYNC B1 ;  /* 0x0000000000017941 */ /* 0x000fea0003800000 */
.L_x_43:
[----:B-----5:R-:W-:Y:S01]  /*a0a0*/  LOP3.LUT R32, R32, 0xff, RZ, 0xc0, !PT ;  /* 0x000000ff20207812 */ /* 0x020fe200078ec0ff */
[----:B------:R-:W-:Y:S01]  /*a0b0*/  BSSY B1, `(.L_x_45) ;  /* 0x000000c000017945 */ /* 0x000fe20003800000 */
[----:B------:R-:W-:Y:S02]  /*a0c0*/  ISETP.GE.AND P0, PT, R35, 0x9, PT ;  /* 0x000000092300780c */ /* 0x000fe40003f06270 */
[----:B------:R-:W-:Y:S02]  /*a0d0*/  F2FP.F16.E4M3.UNPACK_B R32, R32 ;  /* 0x00000020ff20723e */ /* 0x000fe400020006ff */
[----:B------:R-:W-:-:S03]  /*a0e0*/  ISETP.LT.OR P2, PT, R34, 0x1, !P0 ;  /* 0x000000012200780c */ /* 0x000fc60004741670 */
[----:B------:R-:W-:-:S05]  /*a0f0*/  HADD2.F32 R32, -RZ, R32.H0_H0 ;  /* 0x20000020ff207230 */ /* 0x000fca0000004100 */
[----:B0-----:R-:W-:Y:S01]  /*a100*/  FMUL R33, R32, UR24 ;  /* 0x0000001820217c20 */ /* 0x001fe20008400000 */
[----:B------:R-:W-:-:S03]  /*a110*/  PRMT R32, RZ, 0x7610, R32 ;  /* 0x00007610ff207816 */ /* 0x000fc60000000020 */
[----:B------:R-:W-:-:S05]  /*a120*/  FFMA R33, R224, UR25, R33 ;  /* 0x00000019e0217c23 */ /* 0x000fca0008000021 */
[----:B------:R-:W-:-:S05]  /*a130*/  F2FP.SATFINITE.E4M3.F32.PACK_AB_MERGE_C R33, RZ, R33, RZ ;  /* 0x00000021ff21723e */ /* 0x000fca00048070ff */
[----:B------:R0:W-:Y:S01]  /*a140*/  @!P1 STG.E.U8 desc[UR18][R26.64+0x1], R33 ;  /* 0x000001211a009986 */ /* 0x0001e2000c101112 */
[----:B------:R-:W-:Y:S05]  /*a150*/  @P2 BRA `(.L_x_46) ;  /* 0x0000000000042947 */ /* 0x000fea0003800000 */
[----:B------:R0:W5:Y:S02]  /*a160*/  LDG.E.U8 R32, desc[UR18][R28.64+0x8] ;  /* 0x000008121c207981 */ /* 0x000164000c1e1100 */
.L_x_46:
[----:B------:R-:W-:Y:S05]  /*a170*/  BSYNC B1 ;  /* 0x0000000000017941 */ /* 0x000fea0003800000 */
.L_x_45:
        /* <DEDUP_REMOVED lines=8> */
[----:B0-----:R-:W-:Y:S02]  /*a200*/  F2FP.SATFINITE.E4M3.F32.PACK_AB_MERGE_C R33, RZ, R32, RZ ;  /* 0x00000020ff21723e */ /* 0x001fe400048070ff */
[----:B------:R-:W-:-:S03]  /*a210*/  PRMT R32, RZ, 0x7610, R32 ;  /* 0x00007610ff207816 */ /* 0x000fc60000000020 */
[----:B------:R0:W-:Y:S01]  /*a220*/  @!P2 STG.E.U8 desc[UR18][R24.64+0x8], R33 ;  /* 0x000008211800a986 */ /* 0x0001e2000c101112 */
[----:B------:R-:W-:Y:S05]  /*a230*/  @P3 BRA `(.L_x_48) ;  /* 0x0000000000043947 */ /* 0x000fea0003800000 */
[----:B------:R0:W5:Y:S02]  /*a240*/  LDG.E.U8 R32, desc[UR18][R28.64+0x9] ;  /* 0x000009121c207981 */ /* 0x000164000c1e1100 */
.L_x_48:
[----:B------:R-:W-:Y:S05]  /*a250*/  BSYNC B1 ;  /* 0x0000000000017941 */ /* 0x000fea0003800000 */
.L_x_47:
[----:B-----5:R-:W-:Y:S01]  /*a260*/  LOP3.LUT R32, R32, 0xff, RZ, 0xc0, !PT ;  /* 0x000000ff20207812 */ /* 0x020fe200078ec0ff */
[----:B------:R-:W-:Y:S01]  /*a270*/  BSSY B1, `(.L_x_49) ;  /* 0x000000b000017945 */ /* 0x000fe20003800000 */
[----:B------:R-:W-:Y:S02]  /*a280*/  ISETP.LT.OR P0, PT, R34, 0x9, !P0 ;  /* 0x000000092200780c */ /* 0x000fe40004701670 */
[----:B------:R-:W-:-:S05]  /*a290*/  F2FP.F16.E4M3.UNPACK_B R32, R32 ;  /* 0x00000020ff20723e */ /* 0x000fca00020006ff */
        /* <DEDUP_REMOVED lines=8> */
.L_x_50:
[----:B------:R-:W-:Y:S05]  /*a320*/  BSYNC B1 ;  /* 0x0000000000017941 */ /* 0x000fea0003800000 */
.L_x_49:
[----:B-----5:R-:W-:Y:S01]  /*a330*/  LOP3.LUT R32, R32, 0xff, RZ, 0xc0, !PT ;  /* 0x000000ff20207812 */ /* 0x020fe200078ec0ff */
[----:B------:R-:W-:Y:S01]  /*a340*/  BSSY B1, `(.L_x_51) ;  /* 0x000000b000017945 */ /* 0x000fe20003800000 */
[----:B------:R-:W-:Y:S02]  /*a350*/  ISETP.LT.OR P1, PT, R34, 0x9, !P1 ;  /* 0x000000092200780c */ /* 0x000fe40004f21670 */
[----:B------:R-:W-:-:S05]  /*a360*/  F2FP.F16.E4M3.UNPACK_B R32, R32 ;  /* 0x00000020ff20723e */ /* 0x000fca00020006ff */
        /* <DEDUP_REMOVED lines=8> */
.L_x_52:
[----:B------:R-:W-:Y:S05]  /*a3f0*/  BSYNC B1 ;  /* 0x0000000000017941 */ /* 0x000fea0003800000 */
.L_x_51:
        /* <DEDUP_REMOVED lines=13> */
.L_x_54:
[----:B------:R-:W-:Y:S05]  /*a4d0*/  BSYNC B1 ;  /* 0x0000000000017941 */ /* 0x000fea0003800000 */
.L_x_53:
        /* <DEDUP_REMOVED lines=13> */
.L_x_56:
[----:B------:R-:W-:Y:S05]  /*a5b0*/  BSYNC B1 ;  /* 0x0000000000017941 */ /* 0x000fea0003800000 */
.L_x_55:
        /* <DEDUP_REMOVED lines=12> */
.L_x_58:
[----:B------:R-:W-:Y:S05]  /*a680*/  BSYNC B1 ;  /* 0x0000000000017941 */ /* 0x000fea0003800000 */
.L_x_57:
        /* <DEDUP_REMOVED lines=12> */
.L_x_60:
[----:B------:R-:W-:Y:S05]  /*a750*/  BSYNC B1 ;  /* 0x0000000000017941 */ /* 0x000fea0003800000 */
.L_x_59:
        /* <DEDUP_REMOVED lines=13> */
.L_x_62:
[----:B------:R-:W-:Y:S05]  /*a830*/  BSYNC B1 ;  /* 0x0000000000017941 */ /* 0x000fea0003800000 */
.L_x_61:
[----:B-----5:R-:W-:Y:S01]  /*a840*/  LOP3.LUT R32, R32, 0xff, RZ, 0xc0, !PT ;  /* 0x000000ff20207812 */ /* 0x020fe200078ec0ff */
[----:B------:R-:W-:Y:S01]  /*a850*/  BSSY B1, `(.L_x_63) ;  /* 0x000000c000017945 */ /* 0x000fe20003800000 */
[----:B------:R-:W-:Y:S02]  /*a860*/  ISETP.GE.AND P1, PT, R35, 0x1a, PT ;  /* 0x0000001a2300780c */ /* 0x000fe40003f26270 */
[----:B------:R-:W-:Y:S02]  /*a870*/  F2FP.F16.E4M3.UNPACK_B R32, R32 ;  /* 0x00000020ff20723e */ /* 0x000fe400020006ff */
[----:B------:R-:W-:-:S03]  /*a880*/  ISETP.LT.OR P3, PT, R34, 0x1, !P1 ;  /* 0x000000012200780c */ /* 0x000fc60004f61670 */
[----:B------:R-:W-:-:S05]  /*a890*/  HADD2.F32 R32, -RZ, R32.H0_H0 ;  /* 0x20000020ff207230 */ /* 0x000fca0000004100 */
[----:B------:R-:W-:-:S04]  /*a8a0*/  FMUL R32, R32, UR24 ;  /* 0x0000001820207c20 */ /* 0x000fc80008400000 */
[----:B------:R-:W-:Y:S01]  /*a8b0*/  FFMA R32, R23, UR25, R32 ;  /* 0x0000001917207c23 */ /* 0x000fe20008000020 */
[----:B------:R-:W-:-:S04]  /*a8c0*/  PRMT R23, RZ, 0x7610, R23 ;  /* 0x00007610ff177816 */ /* 0x000fc80000000017 */
[----:B0-----:R-:W-:-:S05]  /*a8d0*/  F2FP.SATFINITE.E4M3.F32.PACK_AB_MERGE_C R33, RZ, R32, RZ ;  /* 0x00000020ff21723e */ /* 0x001fca00048070ff */
[----:B------:R0:W-:Y:S01]  /*a8e0*/  @!P2 STG.E.U8 desc[UR18][R24.64+0x18], R33 ;  /* 0x000018211800a986 */ /* 0x0001e2000c101112 */
[----:B------:R-:W-:Y:S05]  /*a8f0*/  @P3 BRA `(.L_x_64) ;  /* 0x0000000000043947 */ /* 0x000fea0003800000 */
[----:B------:R0:W5:Y:S02]  /*a900*/  LDG.E.U8 R23, desc[UR18][R28.64+0x19] ;  /* 0x000019121c177981 */ /* 0x000164000c1e1100 */
.L_x_64:
[----:B------:R-:W-:Y:S05]  /*a910*/  BSYNC B1 ;  /* 0x0000000000017941 */ /* 0x000fea0003800000 */
.L_x_63:
[----:B-----5:R-:W-:Y:S01]  /*a920*/  LOP3.LUT R23, R23, 0xff, RZ, 0xc0, !PT ;  /* 0x000000ff17177812 */ /* 0x020fe200078ec0ff */
[----:B------:R-:W-:Y:S01]  /*a930*/  BSSY B1, `(.L_x_65) ;  /* 0x000000b000017945 */ /* 0x000fe20003800000 */
[----:B------:R-:W-:Y:S02]  /*a940*/  ISETP.LT.OR P0, PT, R34, 0x9, !P0 ;  /* 0x000000092200780c */ /* 0x000fe40004701670 */
[----:B------:R-:W-:-:S05]  /*a950*/  F2FP.F16.E4M3.UNPACK_B R23, R23 ;  /* 0x00000017ff17723e */ /* 0x000fca00020006ff */
[----:B------:R-:W-:-:S05]  /*a960*/  HADD2.F32 R23, -RZ, R23.H0_H0 ;  /* 0x20000017ff177230 */ /* 0x000fca0000004100 */
[----:B------:R-:W-:-:S04]  /*a970*/  FMUL R23, R23, UR24 ;  /* 0x0000001817177c20 */ /* 0x000fc80008400000 */
[----:B------:R-:W-:Y:S01]  /*a980*/  FFMA R23, R22, UR25, R23 ;  /* 0x0000001916177c23 */ /* 0x000fe20008000017 */
[----:B------:R-:W-:-:S04]  /*a990*/  PRMT R22, RZ, 0x7610, R22 ;  /* 0x00007610ff167816 */ /* 0x000fc80000000016 */
[----:B------:R-:W-:-:S05]  /*a9a0*/  F2FP.SATFINITE.E4M3.F32.PACK_AB_MERGE_C R23, RZ, R23, RZ ;  /* 0x00000017ff17723e */ /* 0x000fca00048070ff */
[----:B------:R0:W-:Y:S01]  /*a9b0*/  @!P3 STG.E.U8 desc[UR18][R24.64+0x19], R23 ;  /* 0x000019171800b986 */ /* 0x0001e2000c101112 */
[----:B------:R-:W-:Y:S05]  /*a9c0*/  @P0 BRA `(.L_x_66) ;  /* 0x0000000000040947 */ /* 0x000fea0003800000 */
[----:B------:R0:W5:Y:S02]  /*a9d0*/  LDG.E.U8 R22, desc[UR18][R30.64+0x18] ;  /* 0x000018121e167981 */ /* 0x000164000c1e1100 */
.L_x_66:
[----:B------:R-:W-:Y:S05]  /*a9e0*/  BSYNC B1 ;  /* 0x0000000000017941 */ /* 0x000fea0003800000 */
.L_x_65:
        /* <DEDUP_REMOVED lines=12> */
.L_x_68:
[----:B------:R-:W-:Y:S05]  /*aab0*/  BSYNC B1 ;  /* 0x0000000000017941 */ /* 0x000fea0003800000 */
.L_x_67:
        /* <DEDUP_REMOVED lines=13> */
.L_x_70:
[----:B------:R-:W-:Y:S05]  /*ab90*/  BSYNC B1 ;  /* 0x0000000000017941 */ /* 0x000fea0003800000 */
.L_x_69:
        /* <DEDUP_REMOVED lines=13> */
.L_x_72:
[----:B------:R-:W-:Y:S05]  /*ac70*/  BSYNC B1 ;  /* 0x0000000000017941 */ /* 0x000fea0003800000 */
.L_x_71:
        /* <DEDUP_REMOVED lines=12> */
.L_x_74:
[----:B------:R-:W-:Y:S05]  /*ad40*/  BSYNC B1 ;  /* 0x0000000000017941 */ /* 0x000fea0003800000 */
.L_x_73:
        /* <DEDUP_REMOVED lines=12> */
.L_x_76:
[----:B------:R-:W-:Y:S05]  /*ae10*/  BSYNC B1 ;  /* 0x0000000000017941 */ /* 0x000fea0003800000 */
.L_x_75:
        /* <DEDUP_REMOVED lines=13> */
.L_x_78:
[----:B------:R-:W-:Y:S05]  /*aef0*/  BSYNC B1 ;  /* 0x0000000000017941 */ /* 0x000fea0003800000 */
.L_x_77:
        /* <DEDUP_REMOVED lines=13> */
.L_x_80:
[----:B------:R-:W-:Y:S05]  /*afd0*/  BSYNC B1 ;  /* 0x0000000000017941 */ /* 0x000fea0003800000 */
.L_x_79:
        /* <DEDUP_REMOVED lines=12> */
.L_x_82:
[----:B------:R-:W-:Y:S05]  /*b0a0*/  BSYNC B1 ;  /* 0x0000000000017941 */ /* 0x000fea0003800000 */
.L_x_81:
        /* <DEDUP_REMOVED lines=12> */
.L_x_84:
[----:B------:R-:W-:Y:S05]  /*b170*/  BSYNC B1 ;  /* 0x0000000000017941 */ /* 0x000fea0003800000 */
.L_x_83:
        /* <DEDUP_REMOVED lines=13> */
.L_x_86:
[----:B------:R-:W-:Y:S05]  /*b250*/  BSYNC B1 ;  /* 0x0000000000017941 */ /* 0x000fea0003800000 */
.L_x_85:
        /* <DEDUP_REMOVED lines=13> */
.L_x_88:
[----:B------:R-:W-:Y:S05]  /*b330*/  BSYNC B1 ;  /* 0x0000000000017941 */ /* 0x000fea0003800000 */
.L_x_87:
        /* <DEDUP_REMOVED lines=12> */
.L_x_90:
[----:B------:R-:W-:Y:S05]  /*b400*/  BSYNC B1 ;  /* 0x0000000000017941 */ /* 0x000fea0003800000 */
.L_x_89:
        /* <DEDUP_REMOVED lines=12> */
.L_x_92:
[----:B------:R-:W-:Y:S05]  /*b4d0*/  BSYNC B1 ;  /* 0x0000000000017941 */ /* 0x000fea0003800000 */
.L_x_91:
        /* <DEDUP_REMOVED lines=13> */
.L_x_94:
[----:B------:R-:W-:Y:S05]  /*b5b0*/  BSYNC B1 ;  /* 0x0000000000017941 */ /* 0x000fea0003800000 */
.L_x_93:
        /* <DEDUP_REMOVED lines=13> */
.L_x_96:
[----:B------:R-:W-:Y:S05]  /*b690*/  BSYNC B1 ;  /* 0x0000000000017941 */ /* 0x000fea0003800000 */
.L_x_95:
        /* <DEDUP_REMOVED lines=12> */
.L_x_98:
[----:B------:R-:W-:Y:S05]  /*b760*/  BSYNC B1 ;  /* 0x0000000000017941 */ /* 0x000fea0003800000 */
.L_x_97:
        /* <DEDUP_REMOVED lines=12> */
.L_x_100:
[----:B------:R-:W-:Y:S05]  /*b830*/  BSYNC B1 ;  /* 0x0000000000017941 */ /* 0x000fea0003800000 */
.L_x_99:
        /* <DEDUP_REMOVED lines=13> */
.L_x_102:
[----:B------:R-:W-:Y:S05]  /*b910*/  BSYNC B1 ;  /* 0x0000000000017941 */ /* 0x000fea0003800000 */
.L_x_101:
        /* <DEDUP_REMOVED lines=13> */
.L_x_104:
[----:B------:R-:W-:Y:S05]  /*b9f0*/  BSYNC B1 ;  /* 0x0000000000017941 */ /* 0x000fea0003800000 */
.L_x_103:
        /* <DEDUP_REMOVED lines=12> */
.L_x_106:
[----:B------:R-:W-:Y:S05]  /*bac0*/  BSYNC B1 ;  /* 0x0000000000017941 */ /* 0x000fea0003800000 */
.L_x_105:
[----:B-----5:R-:W-:Y:S01]  /*bad0*/  LOP3.LUT R2, R2, 0xff, RZ, 0xc0, !PT ;  /* 0x000000ff02027812 */ /* 0x020fe200078ec0ff */
[----:B------:R-:W-:Y:S01]  /*bae0*/  BSSY B1, `(.L_x_107) ;  /* 0x000000b000017945 */ /* 0x000fe20003800000 */
[----:B------:R-:W-:Y:S02]  /*baf0*/  ISETP.LT.OR P1, PT, R34, 0x9, !P1 ;  /* 0x000000092200780c */ /* 0x000fe40004f21670 */
[----:B------:R-:W-:-:S05]  /*bb00*/  F2FP.F16.E4M3.UNPACK_B R2, R2 ;  /* 0x00000002ff02723e */ /* 0x000fca00020006ff */
[----:B------:R-:W-:-:S05]  /*bb10*/  HADD2.F32 R2, -RZ, R2.H0_H0 ;  /* 0x20000002ff027230 */ /* 0x000fca0000004100 */
[----:B0-----:R-:W-:-:S04]  /*bb20*/  FMUL R3, R2, UR24 ;  /* 0x0000001802037c20 */ /* 0x001fc80008400000 */
[----:B------:R-:W-:Y:S01]  /*bb30*/  FFMA R3, R0, UR25, R3 ;  /* 0x0000001900037c23 */ /* 0x000fe20008000003 */
[----:B------:R-:W-:-:S04]  /*bb40*/  PRMT R0, RZ, 0x7610, R0 ;  /* 0x00007610ff007816 */ /* 0x000fc80000000000 */
[----:B------:R-:W-:-:S05]  /*bb50*/  F2FP.SATFINITE.E4M3.F32.PACK_AB_MERGE_C R3, RZ, R3, RZ ;  /* 0x00000003ff03723e */ /* 0x000fca00048070ff */
[----:B------:R0:W-:Y:S01]  /*bb60*/  @!P0 STG.E.U8 desc[UR18][R26.64+0x40], R3 ;  /* 0x000040031a008986 */ /* 0x0001e2000c101112 */
[----:B------:R-:W-:Y:S05]  /*bb70*/  @P1 BRA `(.L_x_108) ;  /* 0x0000000000041947 */ /* 0x000fea0003800000 */
[----:B------:R0:W5:Y:S02]  /*bb80*/  LDG.E.U8 R0, desc[UR18][R30.64+0x41] ;  /* 0x000041121e007981 */ /* 0x000164000c1e1100 */
.L_x_108:
[----:B------:R-:W-:Y:S05]  /*bb90*/  BSYNC B1 ;  /* 0x0000000000017941 */ /* 0x000fea0003800000 */
.L_x_107:
[----:B------:R-:W2:Y:S01]  /*bba0*/  LDL.LU R2, [R1] ;  /* 0x0000000001027983 */ /* 0x000ea20000300800 */
[----:B-----5:R-:W-:Y:S01]  /*bbb0*/  LOP3.LUT R0, R0, 0xff, RZ, 0xc0, !PT ;  /* 0x000000ff00007812 */ /* 0x020fe200078ec0ff */
[----:B------:R-:W-:Y:S01]  /*bbc0*/  BSSY B1, `(.L_x_109) ;  /* 0x000000c000017945 */ /* 0x000fe20003800000 */
[----:B------:R-:W-:Y:S02]  /*bbd0*/  ISETP.GE.AND P0, PT, R35, 0x49, PT ;  /* 0x000000492300780c */ /* 0x000fe40003f06270 */
[----:B------:R-:W-:Y:S02]  /*bbe0*/  F2FP.F16.E4M3.UNPACK_B R0, R0 ;  /* 0x00000000ff00723e */ /* 0x000fe400020006ff */
[----:B------:R-:W-:-:S03]  /*bbf0*/  ISETP.LT.OR P2, PT, R34, 0x1, !P0 ;  /* 0x000000012200780c */ /* 0x000fc60004741670 */
[----:B------:R-:W-:-:S05]  /*bc00*/  HADD2.F32 R0, -RZ, R0.H0_H0 ;  /* 0x20000000ff007230 */ /* 0x000fca0000004100 */
[----:B------:R-:W-:-:S04]  /*bc10*/  FMUL R0, R0, UR24 ;  /* 0x0000001800007c20 */ /* 0x000fc80008400000 */
[----:B--2---:R-:W-:-:S05]  /*bc20*/  FFMA R0, R2, UR25, R0 ;  /* 0x0000001902007c23 */ /* 0x004fca0008000000 */
[----:B0-----:R-:W-:Y:S02]  /*bc30*/  F2FP.SATFINITE.E4M3.F32.PACK_AB_MERGE_C R3, RZ, R0, RZ ;  /* 0x00000000ff03723e */ /* 0x001fe400048070ff */
[----:B------:R-:W-:-:S03]  /*bc40*/  PRMT R0, RZ, 0x7610, R0 ;  /* 0x00007610ff007816 */ /* 0x000fc60000000000 */
[----:B------:R0:W-:Y:S01]  /*bc50*/  @!P1 STG.E.U8 desc[UR18][R26.64+0x41], R3 ;  /* 0x000041031a009986 */ /* 0x0001e2000c101112 */
[----:B------:R-:W-:Y:S05]  /*bc60*/  @P2 BRA `(.L_x_110) ;  /* 0x0000000000042947 */ /* 0x000fea0003800000 */
[----:B------:R2:W5:Y:S02]  /*bc70*/  LDG.E.U8 R0, desc[UR18][R28.64+0x48] ;  /* 0x000048121c007981 */ /* 0x000564000c1e1100 */
.L_x_110:
[----:B------:R-:W-:Y:S05]  /*bc80*/  BSYNC B1 ;  /* 0x0000000000017941 */ /* 0x000fea0003800000 */
.L_x_109:
[----:B------:R-:W3:Y:S01]  /*bc90*/  LDL.LU R2, [R1+0x4] ;  /* 0x0000040001027983 */ /* 0x000ee20000300800 */
[----:B-----5:R-:W-:Y:S01]  /*bca0*/  LOP3.LUT R0, R0, 0xff, RZ, 0xc0, !PT ;  /* 0x000000ff00007812 */ /* 0x020fe200078ec0ff */
[----:B------:R-:W-:Y:S01]  /*bcb0*/  BSSY B1, `(.L_x_111) ;  /* 0x000000c000017945 */ /* 0x000fe20003800000 */
[----:B------:R-:W-:Y:S02]  /*bcc0*/  ISETP.GE.AND P1, PT, R35, 0x4a, PT ;  /* 0x0000004a2300780c */ /* 0x000fe40003f26270 */
[----:B------:R-:W-:Y:S02]  /*bcd0*/  F2FP.F16.E4M3.UNPACK_B R0, R0 ;  /* 0x00000000ff00723e */ /* 0x000fe400020006ff */
[----:B------:R-:W-:-:S03]  /*bce0*/  ISETP.LT.OR P3, PT, R34, 0x1, !P1 ;  /* 0x000000012200780c */ /* 0x000fc60004f61670 */
[----:B------:R-:W-:-:S05]  /*bcf0*/  HADD2.F32 R0, -RZ, R0.H0_H0 ;  /* 0x20000000ff007230 */ /* 0x000fca0000004100 */
[----:B------:R-:W-:-:S04]  /*bd00*/  FMUL R0, R0, UR24 ;  /* 0x0000001800007c20 */ /* 0x000fc80008400000 */
[----:B---3--:R-:W-:-:S05]  /*bd10*/  FFMA R0, R2, UR25, R0 ;  /* 0x0000001902007c23 */ /* 0x008fca0008000000 */
[----:B0-----:R-:W-:Y:S02]  /*bd20*/  F2FP.SATFINITE.E4M3.F32.PACK_AB_MERGE_C R3, RZ, R0, RZ ;  /* 0x00000000ff03723e */ /* 0x001fe400048070ff */
[----:B------:R-:W-:-:S03]  /*bd30*/  PRMT R0, RZ, 0x7610, R0 ;  /* 0x00007610ff007816 */ /* 0x000fc60000000000 */
[----:B------:R0:W-:Y:S01]  /*bd40*/  @!P2 STG.E.U8 desc[UR18][R24.64+0x48], R3 ;  /* 0x000048031800a986 */ /* 0x0001e2000c101112 */
[----:B------:R-:W-:Y:S05]  /*bd50*/  @P3 BRA `(.L_x_112) ;  /* 0x0000000000043947 */ /* 0x000fea0003800000 */
[----:B------:R3:W5:Y:S02]  /*bd60*/  LDG.E.U8 R0, desc[UR18][R28.64+0x49] ;  /* 0x000049121c007981 */ /* 0x000764000c1e1100 */
.L_x_112:
[----:B------:R-:W-:Y:S05]  /*bd70*/  BSYNC B1 ;  /* 0x0000000000017941 */ /* 0x000fea0003800000 */
.L_x_111:
[----:B------:R-:W2:Y:S01]  /*bd80*/  LDL.LU R2, [R1+0x8] ;  /* 0x0000080001027983 */ /* 0x000ea20000300800 */
[----:B-----5:R-:W-:Y:S01]  /*bd90*/  LOP3.LUT R0, R0, 0xff, RZ, 0xc0, !PT ;  /* 0x000000ff00007812 */ /* 0x020fe200078ec0ff */
[----:B------:R-:W-:Y:S01]  /*bda0*/  BSSY B1, `(.L_x_113) ;  /* 0x000000b000017945 */ /* 0x000fe20003800000 */
[----:B------:R-:W-:Y:S02]  /*bdb0*/  ISETP.LT.OR P0, PT, R34, 0x9, !P0 ;  /* 0x000000092200780c */ /* 0x000fe40004701670 */
[----:B------:R-:W-:-:S05]  /*bdc0*/  F2FP.F16.E4M3.UNPACK_B R0, R0 ;  /* 0x00000000ff00723e */ /* 0x000fca00020006ff */
        /* <DEDUP_REMOVED lines=8> */
.L_x_114:
[----:B------:R-:W-:Y:S05]  /*be50*/  BSYNC B1 ;  /* 0x0000000000017941 */ /* 0x000fea0003800000 */
.L_x_113:
[----:B------:R-:W3:Y:S01]  /*be60*/  LDL.LU R2, [R1+0xc] ;  /* 0x00000c0001027983 */ /* 0x000ee20000300800 */
[----:B-----5:R-:W-:Y:S01]  /*be70*/  LOP3.LUT R0, R0, 0xff, RZ, 0xc0, !PT ;  /* 0x000000ff00007812 */ /* 0x020fe200078ec0ff */
[----:B------:R-:W-:Y:S01]  /*be80*/  BSSY B1, `(.L_x_115) ;  /* 0x000000b000017945 */ /* 0x000fe20003800000 */
[----:B------:R-:W-:Y:S02]  /*be90*/  ISETP.LT.OR P1, PT, R34, 0x9, !P1 ;  /* 0x000000092200780c */ /* 0x000fe40004f21670 */
[----:B------:R-:W-:-:S05]  /*bea0*/  F2FP.F16.E4M3.UNPACK_B R0, R0 ;  /* 0x00000000ff00723e */ /* 0x000fca00020006ff */
        /* <DEDUP_REMOVED lines=8> */
.L_x_116:
[----:B------:R-:W-:Y:S05]  /*bf30*/  BSYNC B1 ;  /* 0x0000000000017941 */ /* 0x000fea0003800000 */
.L_x_115:
[----:B------:R-:W2:Y:S01]  /*bf40*/  LDL.LU R2, [R1+0x10] ;  /* 0x0000100001027983 */ /* 0x000ea20000300800 */
        /* <DEDUP_REMOVED lines=13> */
.L_x_118:
[----:B------:R-:W-:Y:S05]  /*c020*/  BSYNC B1 ;  /* 0x0000000000017941 */ /* 0x000fea0003800000 */
.L_x_117:
        /* <DEDUP_REMOVED lines=14> */
.L_x_120:
[----:B------:R-:W-:Y:S05]  /*c110*/  BSYNC B1 ;  /* 0x0000000000017941 */ /* 0x000fea0003800000 */
.L_x_119:
        /* <DEDUP_REMOVED lines=13> */
.L_x_122:
[----:B------:R-:W-:Y:S05]  /*c1f0*/  BSYNC B1 ;  /* 0x0000000000017941 */ /* 0x000fea0003800000 */
.L_x_121:
        /* <DEDUP_REMOVED lines=13> */
.L_x_124:
[----:B------:R-:W-:Y:S05]  /*c2d0*/  BSYNC B1 ;  /* 0x0000000000017941 */ /* 0x000fea0003800000 */
.L_x_123:
        /* <DEDUP_REMOVED lines=14> */
.L_x_126:
[----:B------:R-:W-:Y:S05]  /*c3c0*/  BSYNC B1 ;  /* 0x0000000000017941 */ /* 0x000fea0003800000 */
.L_x_125:
        /* <DEDUP_REMOVED lines=14> */
.L_x_128:
[----:B------:R-:W-:Y:S05]  /*c4b0*/  BSYNC B1 ;  /* 0x0000000000017941 */ /* 0x000fea0003800000 */
.L_x_127:
        /* <DEDUP_REMOVED lines=13> */
.L_x_130:
[----:B------:R-:W-:Y:S05]  /*c590*/  BSYNC B1 ;  /* 0x0000000000017941 */ /* 0x000fea0003800000 */
.L_x_129:
        /* <DEDUP_REMOVED lines=13> */
.L_x_132:
[----:B------:R-:W-:Y:S05]  /*c670*/  BSYNC B1 ;  /* 0x0000000000017941 */ /* 0x000fea0003800000 */
.L_x_131:
        /* <DEDUP_REMOVED lines=14> */
.L_x_134:
[----:B------:R-:W-:Y:S05]  /*c760*/  BSYNC B1 ;  /* 0x0000000000017941 */ /* 0x000fea0003800000 */
.L_x_133:
        /* <DEDUP_REMOVED lines=14> */
.L_x_136:
[----:B------:R-:W-:Y:S05]  /*c850*/  BSYNC B1 ;  /* 0x0000000000017941 */ /* 0x000fea0003800000 */
.L_x_135:
        /* <DEDUP_REMOVED lines=13> */
.L_x_138:
[----:B------:R-:W-:Y:S05]  /*c930*/  BSYNC B1 ;  /* 0x0000000000017941 */ /* 0x000fea0003800000 */
.L_x_137:
        /* <DEDUP_REMOVED lines=13> */
.L_x_140:
[----:B------:R-:W-:Y:S05]  /*ca10*/  BSYNC B1 ;  /* 0x0000000000017941 */ /* 0x000fea0003800000 */
.L_x_139:
        /* <DEDUP_REMOVED lines=14> */
.L_x_142:
[----:B------:R-:W-:Y:S05]  /*cb00*/  BSYNC B1 ;  /* 0x0000000000017941 */ /* 0x000fea0003800000 */
.L_x_141:
        /* <DEDUP_REMOVED lines=14> */
.L_x_144:
[----:B------:R-:W-:Y:S05]  /*cbf0*/  BSYNC B1 ;  /* 0x0000000000017941 */ /* 0x000fea0003800000 */
.L_x_143:
        /* <DEDUP_REMOVED lines=13> */
.L_x_146:
[----:B------:R-:W-:Y:S05]  /*ccd0*/  BSYNC B1 ;  /* 0x0000000000017941 */ /* 0x000fea0003800000 */
.L_x_145:
        /* <DEDUP_REMOVED lines=13> */
.L_x_148:
[----:B------:R-:W-:Y:S05]  /*cdb0*/  BSYNC B1 ;  /* 0x0000000000017941 */ /* 0x000fea0003800000 */
.L_x_147:
        /* <DEDUP_REMOVED lines=14> */
.L_x_150:
[----:B------:R-:W-:Y:S05]  /*cea0*/  BSYNC B1 ;  /* 0x0000000000017941 */ /* 0x000fea0003800000 */
.L_x_149:
        /* <DEDUP_REMOVED lines=14> */
.L_x_152:
[----:B------:R-:W-:Y:S05]  /*cf90*/  BSYNC B1 ;  /* 0x0000000000017941 */ /* 0x000fea0003800000 */
.L_x_151:
        /* <DEDUP_REMOVED lines=13> */
.L_x_154:
[----:B------:R-:W-:Y:S05]  /*d070*/  BSYNC B1 ;  /* 0x0000000000017941 */ /* 0x000fea0003800000 */
.L_x_153:
        /* <DEDUP_REMOVED lines=13> */
.L_x_156:
[----:B------:R-:W-:Y:S05]  /*d150*/  BSYNC B1 ;  /* 0x0000000000017941 */ /* 0x000fea0003800000 */
.L_x_155:
        /* <DEDUP_REMOVED lines=14> */
.L_x_158:
[----:B------:R-:W-:Y:S05]  /*d240*/  BSYNC B1 ;  /* 0x0000000000017941 */ /* 0x000fea0003800000 */
.L_x_157:
        /* <DEDUP_REMOVED lines=14> */
.L_x_160:
[----:B------:R-:W-:Y:S05]  /*d330*/  BSYNC B1 ;  /* 0x0000000000017941 */ /* 0x000fea0003800000 */
.L_x_159:
        /* <DEDUP_REMOVED lines=13> */
.L_x_162:
[----:B------:R-:W-:Y:S05]  /*d410*/  BSYNC B1 ;  /* 0x0000000000017941 */ /* 0x000fea0003800000 */
.L_x_161:
        /* <DEDUP_REMOVED lines=13> */
.L_x_164:
[----:B------:R-:W-:Y:S05]  /*d4f0*/  BSYNC B1 ;  /* 0x0000000000017941 */ /* 0x000fea0003800000 */
.L_x_163:
        /* <DEDUP_REMOVED lines=14> */
.L_x_166:
[----:B------:R-:W-:Y:S05]  /*d5e0*/  BSYNC B1 ;  /* 0x0000000000017941 */ /* 0x000fea0003800000 */
.L_x_165:
        /* <DEDUP_REMOVED lines=14> */
.L_x_168:
[----:B------:R-:W-:Y:S05]  /*d6d0*/  BSYNC B1 ;  /* 0x0000000000017941 */ /* 0x000fea0003800000 */
.L_x_167:
        /* <DEDUP_REMOVED lines=13> */
.L_x_170:
[----:B------:R-:W-:Y:S05]  /*d7b0*/  BSYNC B1 ;  /* 0x0000000000017941 */ /* 0x000fea0003800000 */
.L_x_169:
        /* <DEDUP_REMOVED lines=13> */
.L_x_172:
[----:B------:R-:W-:Y:S05]  /*d890*/  BSYNC B1 ;  /* 0x0000000000017941 */ /* 0x000fea0003800000 */
.L_x_171:
        /* <DEDUP_REMOVED lines=14> */
.L_x_174:
[----:B------:R-:W-:Y:S05]  /*d980*/  BSYNC B1 ;  /* 0x0000000000017941 */ /* 0x000fea0003800000 */
.L_x_173:
        /* <DEDUP_REMOVED lines=14> */
.L_x_176:
[----:B------:R-:W-:Y:S05]  /*da70*/  BSYNC B1 ;  /* 0x0000000000017941 */ /* 0x000fea0003800000 */
.L_x_175:
        /* <DEDUP_REMOVED lines=13> */
.L_x_178:
[----:B------:R-:W-:Y:S05]  /*db50*/  BSYNC B1 ;  /* 0x0000000000017941 */ /* 0x000fea0003800000 */
.L_x_177:
        /* <DEDUP_REMOVED lines=13> */
.L_x_180:
[----:B------:R-:W-:Y:S05]  /*dc30*/  BSYNC B1 ;  /* 0x0000000000017941 */ /* 0x000fea0003800000 */
.L_x_179:
        /* <DEDUP_REMOVED lines=14> */
.L_x_182:
[----:B------:R-:W-:Y:S05]  /*dd20*/  BSYNC B1 ;  /* 0x0000000000017941 */ /* 0x000fea0003800000 */
.L_x_181:
        /* <DEDUP_REMOVED lines=14> */
.L_x_184:
[----:B------:R-:W-:Y:S05]  /*de10*/  BSYNC B1 ;  /* 0x0000000000017941 */ /* 0x000fea0003800000 */
.L_x_183:
        /* <DEDUP_REMOVED lines=13> */
.L_x_186:
[----:B------:R-:W-:Y:S05]  /*def0*/  BSYNC B1 ;  /* 0x0000000000017941 */ /* 0x000fea0003800000 */
.L_x_185:
        /* <DEDUP_REMOVED lines=13> */
.L_x_188:
[----:B------:R-:W-:Y:S05]  /*dfd0*/  BSYNC B1 ;  /* 0x0000000000017941 */ /* 0x000fea0003800000 */
.L_x_187:
        /* <DEDUP_REMOVED lines=14> */
.L_x_190:
[----:B------:R-:W-:Y:S05]  /*e0c0*/  BSYNC B1 ;  /* 0x0000000000017941 */ /* 0x000fea0003800000 */
.L_x_189:
        /* <DEDUP_REMOVED lines=14> */
.L_x_192:
[----:B------:R-:W-:Y:S05]  /*e1b0*/  BSYNC B1 ;  /* 0x0000000000017941 */ /* 0x000fea0003800000 */
.L_x_191:
        /* <DEDUP_REMOVED lines=13> */
.L_x_194:
[----:B------:R-:W-:Y:S05]  /*e290*/  BSYNC B1 ;  /* 0x0000000000017941 */ /* 0x000fea0003800000 */
.L_x_193:
        /* <DEDUP_REMOVED lines=13> */
.L_x_196:
[----:B------:R-:W-:Y:S05]  /*e370*/  BSYNC B1 ;  /* 0x0000000000017941 */ /* 0x000fea0003800000 */
.L_x_195:
        /* <DEDUP_REMOVED lines=14> */
.L_x_198:
[----:B------:R-:W-:Y:S05]  /*e460*/  BSYNC B1 ;  /* 0x0000000000017941 */ /* 0x000fea0003800000 */
.L_x_197:
        /* <DEDUP_REMOVED lines=14> */
.L_x_200:
[----:B------:R-:W-:Y:S05]  /*e550*/  BSYNC B1 ;  /* 0x0000000000017941 */ /* 0x000fea0003800000 */
.L_x_199:
        /* <DEDUP_REMOVED lines=13> */
.L_x_202:
[----:B------:R-:W-:Y:S05]  /*e630*/  BSYNC B1 ;  /* 0x0000000000017941 */ /* 0x000fea0003800000 */
.L_x_201:
        /* <DEDUP_REMOVED lines=13> */
.L_x_204:
[----:B------:R-:W-:Y:S05]  /*e710*/  BSYNC B1 ;  /* 0x0000000000017941 */ /* 0x000fea0003800000 */
.L_x_203:
        /* <DEDUP_REMOVED lines=14> */
.L_x_206:
[----:B------:R-:W-:Y:S05]  /*e800*/  BSYNC B1 ;  /* 0x0000000000017941 */ /* 0x000fea0003800000 */
.L_x_205:
        /* <DEDUP_REMOVED lines=14> */
.L_x_208:
[----:B------:R-:W-:Y:S05]  /*e8f0*/  BSYNC B1 ;  /* 0x0000000000017941 */ /* 0x000fea0003800000 */
.L_x_207:
        /* <DEDUP_REMOVED lines=13> */
.L_x_210:
[----:B------:R-:W-:Y:S05]  /*e9d0*/  BSYNC B1 ;  /* 0x0000000000017941 */ /* 0x000fea0003800000 */
.L_x_209:
        /* <DEDUP_REMOVED lines=13> */
.L_x_212:
[----:B------:R-:W-:Y:S05]  /*eab0*/  BSYNC B1 ;  /* 0x0000000000017941 */ /* 0x000fea0003800000 */
.L_x_211:
        /* <DEDUP_REMOVED lines=14> */
.L_x_214:
[----:B------:R-:W-:Y:S05]  /*eba0*/  BSYNC B1 ;  /* 0x0000000000017941 */ /* 0x000fea0003800000 */
.L_x_213:
        /* <DEDUP_REMOVED lines=14> */
.L_x_216:
[----:B------:R-:W-:Y:S05]  /*ec90*/  BSYNC B1 ;  /* 0x0000000000017941 */ /* 0x000fea0003800000 */
.L_x_215:
        /* <DEDUP_REMOVED lines=13> */
.L_x_218:
[----:B------:R-:W-:Y:S05]  /*ed70*/  BSYNC B1 ;  /* 0x0000000000017941 */ /* 0x000fea0003800000 */
.L_x_217:
        /* <DEDUP_REMOVED lines=13> */
.L_x_220:
[----:B------:R-:W-:Y:S05]  /*ee50*/  BSYNC B1 ;  /* 0x0000000000017941 */ /* 0x000fea0003800000 */
.L_x_219:
        /* <DEDUP_REMOVED lines=14> */
.L_x_222:
[----:B------:R-:W-:Y:S05]  /*ef40*/  BSYNC B1 ;  /* 0x0000000000017941 */ /* 0x000fea0003800000 */
.L_x_221:
        /* <DEDUP_REMOVED lines=14> */
.L_x_224:
[----:B------:R-:W-:Y:S05]  /*f030*/  BSYNC B1 ;  /* 0x0000000000017941 */ /* 0x000fea0003800000 */
.L_x_223:
        /* <DEDUP_REMOVED lines=13> */
.L_x_226:
[----:B------:R-:W-:Y:S05]  /*f110*/  BSYNC B1 ;  /* 0x0000000000017941 */ /* 0x000fea0003800000 */
.L_x_225:
        /* <DEDUP_REMOVED lines=13> */
.L_x_228:
[----:B------:R-:W-:Y:S05]  /*f1f0*/  BSYNC B1 ;  /* 0x0000000000017941 */ /* 0x000fea0003800000 */
.L_x_227:
        /* <DEDUP_REMOVED lines=14> */
.L_x_230:
[----:B------:R-:W-:Y:S05]  /*f2e0*/  BSYNC B1 ;  /* 0x0000000000017941 */ /* 0x000fea0003800000 */
.L_x_229:
        /* <DEDUP_REMOVED lines=14> */
.L_x_232:
[----:B------:R-:W-:Y:S05]  /*f3d0*/  BSYNC B1 ;  /* 0x0000000000017941 */ /* 0x000fea0003800000 */
.L_x_231:
        /* <DEDUP_REMOVED lines=13> */
.L_x_234:
[----:B------:R-:W-:Y:S05]  /*f4b0*/  BSYNC B1 ;  /* 0x0000000000017941 */ /* 0x000fea0003800000 */
.L_x_233:
        /* <DEDUP_REMOVED lines=13> */
.L_x_236:
[----:B------:R-:W-:Y:S05]  /*f590*/  BSYNC B1 ;  /* 0x0000000000017941 */ /* 0x000fea0003800000 */
.L_x_235:
        /* <DEDUP_REMOVED lines=14> */
.L_x_238:
[----:B------:R-:W-:Y:S05]  /*f680*/  BSYNC B1 ;  /* 0x0000000000017941 */ /* 0x000fea0003800000 */
.L_x_237:
        /* <DEDUP_REMOVED lines=14> */
.L_x_240:
[----:B------:R-:W-:Y:S05]  /*f770*/  BSYNC B1 ;  /* 0x0000000000017941 */ /* 0x000fea0003800000 */
.L_x_239:
        /* <DEDUP_REMOVED lines=13> */
.L_x_242:
[----:B------:R-:W-:Y:S05]  /*f850*/  BSYNC B1 ;  /* 0x0000000000017941 */ /* 0x000fea0003800000 */
.L_x_241:
        /* <DEDUP_REMOVED lines=13> */
.L_x_244:
[----:B------:R-:W-:Y:S05]  /*f930*/  BSYNC B1 ;  /* 0x0000000000017941 */ /* 0x000fea0003800000 */
.L_x_243:
        /* <DEDUP_REMOVED lines=14> */
.L_x_246:
[----:B------:R-:W-:Y:S05]  /*fa20*/  BSYNC B1 ;  /* 0x0000000000017941 */ /* 0x000fea0003800000 */
.L_x_245:
        /* <DEDUP_REMOVED lines=14> */
.L_x_248:
[----:B------:R-:W-:Y:S05]  /*fb10*/  BSYNC B1 ;  /* 0x0000000000017941 */ /* 0x000fea0003800000 */
.L_x_247:
        /* <DEDUP_REMOVED lines=13> */
.L_x_250:
[----:B------:R-:W-:Y:S05]  /*fbf0*/  BSYNC B1 ;  /* 0x0000000000017941 */ /* 0x000fea0003800000 */
.L_x_249:
        /* <DEDUP_REMOVED lines=13> */
.L_x_252:
[----:B------:R-:W-:Y:S05]  /*fcd0*/  BSYNC B1 ;  /* 0x0000000000017941 */ /* 0x000fea0003800000 */
.L_x_251:
        /* <DEDUP_REMOVED lines=14> */
.L_x_254:
[----:B------:R-:W-:Y:S05]  /*fdc0*/  BSYNC B1 ;  /* 0x0000000000017941 */ /* 0x000fea0003800000 */
.L_x_253:
        /* <DEDUP_REMOVED lines=14> */
.L_x_256:
[----:B------:R-:W-:Y:S05]  /*feb0*/  BSYNC B1 ;  /* 0x0000000000017941 */ /* 0x000fea0003800000 */
.L_x_255:
        /* <DEDUP_REMOVED lines=13> */
.L_x_258:
[----:B------:R-:W-:Y:S05]  /*ff90*/  BSYNC B1 ;  /* 0x0000000000017941 */ /* 0x000fea0003800000 */
.L_x_257:
        /* <DEDUP_REMOVED lines=13> */
.L_x_260:
[----:B------:R-:W-:Y:S05]  /*10070*/  BSYNC B1 ;  /* 0x0000000000017941 */ /* 0x000fea0003800000 */
.L_x_259:
        /* <DEDUP_REMOVED lines=14> */
.L_x_262:
[----:B------:R-:W-:Y:S05]  /*10160*/  BSYNC B1 ;  /* 0x0000000000017941 */ /* 0x000fea0003800000 */
.L_x_261:
        /* <DEDUP_REMOVED lines=14> */
.L_x_264:
[----:B------:R-:W-:Y:S05]  /*10250*/  BSYNC B1 ;  /* 0x0000000000017941 */ /* 0x000fea0003800000 */
.L_x_263:
        /* <DEDUP_REMOVED lines=13> */
.L_x_266:
[----:B------:R-:W-:Y:S05]  /*10330*/  BSYNC B1 ;  /* 0x0000000000017941 */ /* 0x000fea0003800000 */
.L_x_265:
        /* <DEDUP_REMOVED lines=13> */
.L_x_268:
[----:B------:R-:W-:Y:S05]  /*10410*/  BSYNC B1 ;  /* 0x0000000000017941 */ /* 0x000fea0003800000 */
.L_x_267:
        /* <DEDUP_REMOVED lines=14> */
.L_x_270:
[----:B------:R-:W-:Y:S05]  /*10500*/  BSYNC B1 ;  /* 0x0000000000017941 */ /* 0x000fea0003800000 */
.L_x_269:
        /* <DEDUP_REMOVED lines=14> */
.L_x_272:
[----:B------:R-:W-:Y:S05]  /*105f0*/  BSYNC B1 ;  /* 0x0000000000017941 */ /* 0x000fea0003800000 */
.L_x_271:
        /* <DEDUP_REMOVED lines=13> */
.L_x_274:
[----:B------:R-:W-:Y:S05]  /*106d0*/  BSYNC B1 ;  /* 0x0000000000017941 */ /* 0x000fea0003800000 */
.L_x_273:
        /* <DEDUP_REMOVED lines=13> */
.L_x_276:
[----:B------:R-:W-:Y:S05]  /*107b0*/  BSYNC B1 ;  /* 0x0000000000017941 */ /* 0x000fea0003800000 */
.L_x_275:
        /* <DEDUP_REMOVED lines=14> */
.L_x_278:
[----:B------:R-:W-:Y:S05]  /*108a0*/  BSYNC B1 ;  /* 0x0000000000017941 */ /* 0x000fea0003800000 */
.L_x_277:
        /* <DEDUP_REMOVED lines=14> */
.L_x_280:
[----:B------:R-:W-:Y:S05]  /*10990*/  BSYNC B1 ;  /* 0x0000000000017941 */ /* 0x000fea0003800000 */
.L_x_279:
        /* <DEDUP_REMOVED lines=13> */
.L_x_282:
[----:B------:R-:W-:Y:S05]  /*10a70*/  BSYNC B1 ;  /* 0x0000000000017941 */ /* 0x000fea0003800000 */
.L_x_281:
        /* <DEDUP_REMOVED lines=13> */
.L_x_284:
[----:B------:R-:W-:Y:S05]  /*10b50*/  BSYNC B1 ;  /* 0x0000000000017941 */ /* 0x000fea0003800000 */
.L_x_283:
        /* <DEDUP_REMOVED lines=14> */
.L_x_286:
[----:B------:R-:W-:Y:S05]  /*10c40*/  BSYNC B1 ;  /* 0x0000000000017941 */ /* 0x000fea0003800000 */
.L_x_285:
        /* <DEDUP_REMOVED lines=14> */
.L_x_288:
[----:B------:R-:W-:Y:S05]  /*10d30*/  BSYNC B1 ;  /* 0x0000000000017941 */ /* 0x000fea0003800000 */
.L_x_287:
        /* <DEDUP_REMOVED lines=13> */
.L_x_290:
[----:B------:R-:W-:Y:S05]  /*10e10*/  BSYNC B1 ;  /* 0x0000000000017941 */ /* 0x000fea0003800000 */
.L_x_289:
        /* <DEDUP_REMOVED lines=13> */
.L_x_292:
[----:B------:R-:W-:Y:S05]  /*10ef0*/  BSYNC B1 ;  /* 0x0000000000017941 */ /* 0x000fea0003800000 */
.L_x_291:
        /* <DEDUP_REMOVED lines=14> */
.L_x_294:
[----:B------:R-:W-:Y:S05]  /*10fe0*/  BSYNC B1 ;  /* 0x0000000000017941 */ /* 0x000fea0003800000 */
.L_x_293:
        /* <DEDUP_REMOVED lines=14> */
.L_x_296:
[----:B------:R-:W-:Y:S05]  /*110d0*/  BSYNC B1 ;  /* 0x0000000000017941 */ /* 0x000fea0003800000 */
.L_x_295:
        /* <DEDUP_REMOVED lines=13> */
.L_x_298:
[----:B------:R-:W-:Y:S05]  /*111b0*/  BSYNC B1 ;  /* 0x0000000000017941 */ /* 0x000fea0003800000 */
.L_x_297:
        /* <DEDUP_REMOVED lines=13> */
.L_x_300:
[----:B------:R-:W-:Y:S05]  /*11290*/  BSYNC B1 ;  /* 0x0000000000017941 */ /* 0x000fea0003800000 */
.L_x_299:
        /* <DEDUP_REMOVED lines=14> */
.L_x_302:
[----:B------:R-:W-:Y:S05]  /*11380*/  BSYNC B1 ;  /* 0x0000000000017941 */ /* 0x000fea0003800000 */
.L_x_301:
        /* <DEDUP_REMOVED lines=14> */
.L_x_304:
[----:B------:R-:W-:Y:S05]  /*11470*/  BSYNC B1 ;  /* 0x0000000000017941 */ /* 0x000fea0003800000 */
.L_x_303:
        /* <DEDUP_REMOVED lines=13> */
.L_x_306:
[----:B------:R-:W-:Y:S05]  /*11550*/  BSYNC B1 ;  /* 0x0000000000017941 */ /* 0x000fea0003800000 */
.L_x_305:
        /* <DEDUP_REMOVED lines=13> */
.L_x_308:
[----:B------:R-:W-:Y:S05]  /*11630*/  BSYNC B1 ;  /* 0x0000000000017941 */ /* 0x000fea0003800000 */
.L_x_307:
        /* <DEDUP_REMOVED lines=14> */
.L_x_310:
[----:B------:R-:W-:Y:S05]  /*11720*/  BSYNC B1 ;  /* 0x0000000000017941 */ /* 0x000fea0003800000 */
.L_x_309:
        /* <DEDUP_REMOVED lines=14> */
.L_x_312:
[----:B------:R-:W-:Y:S05]  /*11810*/  BSYNC B1 ;  /* 0x0000000000017941 */ /* 0x000fea0003800000 */
.L_x_311:
        /* <DEDUP_REMOVED lines=13> */
.L_x_314:
[----:B------:R-:W-:Y:S05]  /*118f0*/  BSYNC B1 ;  /* 0x0000000000017941 */ /* 0x000fea0003800000 */
.L_x_313:
        /* <DEDUP_REMOVED lines=13> */
.L_x_316:
[----:B------:R-:W-:Y:S05]  /*119d0*/  BSYNC B1 ;  /* 0x0000000000017941 */ /* 0x000fea0003800000 */
.L_x_315:
        /* <DEDUP_REMOVED lines=14> */
.L_x_318:
[----:B------:R-:W-:Y:S05]  /*11ac0*/  BSYNC B1 ;  /* 0x0000000000017941 */ /* 0x000fea0003800000 */
.L_x_317:
        /* <DEDUP_REMOVED lines=14> */
.L_x_320:
[----:B------:R-:W-:Y:S05]  /*11bb0*/  BSYNC B1 ;  /* 0x0000000000017941 */ /* 0x000fea0003800000 */
.L_x_319:
        /* <DEDUP_REMOVED lines=13> */
.L_x_322:
[----:B------:R-:W-:Y:S05]  /*11c90*/  BSYNC B1 ;  /* 0x0000000000017941 */ /* 0x000fea0003800000 */
.L_x_321:
        /* <DEDUP_REMOVED lines=13> */
.L_x_324:
[----:B------:R-:W-:Y:S05]  /*11d70*/  BSYNC B1 ;  /* 0x0000000000017941 */ /* 0x000fea0003800000 */
.L_x_323:
        /* <DEDUP_REMOVED lines=14> */
.L_x_326:
[----:B------:R-:W-:Y:S05]  /*11e60*/  BSYNC B1 ;  /* 0x0000000000017941 */ /* 0x000fea0003800000 */
.L_x_325:
        /* <DEDUP_REMOVED lines=14> */
.L_x_328:
[----:B------:R-:W-:Y:S05]  /*11f50*/  BSYNC B1 ;  /* 0x0000000000017941 */ /* 0x000fea0003800000 */
.L_x_327:
        /* <DEDUP_REMOVED lines=13> */
.L_x_330:
[----:B------:R-:W-:Y:S05]  /*12030*/  BSYNC B1 ;  /* 0x0000000000017941 */ /* 0x000fea0003800000 */
.L_x_329:
        /* <DEDUP_REMOVED lines=13> */
.L_x_332:
[----:B------:R-:W-:Y:S05]  /*12110*/  BSYNC B1 ;  /* 0x0000000000017941 */ /* 0x000fea0003800000 */
.L_x_331:
        /* <DEDUP_REMOVED lines=14> */
.L_x_334:
[----:B------:R-:W-:Y:S05]  /*12200*/  BSYNC B1 ;  /* 0x0000000000017941 */ /* 0x000fea0003800000 */
.L_x_333:
        /* <DEDUP_REMOVED lines=14> */
.L_x_336:
[----:B------:R-:W-:Y:S05]  /*122f0*/  BSYNC B1 ;  /* 0x0000000000017941 */ /* 0x000fea0003800000 */
.L_x_335:
        /* <DEDUP_REMOVED lines=13> */
.L_x_338:
[----:B------:R-:W-:Y:S05]  /*123d0*/  BSYNC B1 ;  /* 0x0000000000017941 */ /* 0x000fea0003800000 */
.L_x_337:
        /* <DEDUP_REMOVED lines=13> */
.L_x_340:
[----:B------:R-:W-:Y:S05]  /*124b0*/  BSYNC B1 ;  /* 0x0000000000017941 */ /* 0x000fea0003800000 */
.L_x_339:
        /* <DEDUP_REMOVED lines=14> */
.L_x_342:
[----:B------:R-:W-:Y:S05]  /*125a0*/  BSYNC B1 ;  /* 0x0000000000017941 */ /* 0x000fea0003800000 */
.L_x_341:
        /* <DEDUP_REMOVED lines=14> */
.L_x_344:
[----:B------:R-:W-:Y:S05]  /*12690*/  BSYNC B1 ;  /* 0x0000000000017941 */ /* 0x000fea0003800000 */
.L_x_343:
        /* <DEDUP_REMOVED lines=13> */
.L_x_346:
[----:B------:R-:W-:Y:S05]  /*12770*/  BSYNC B1 ;  /* 0x0000000000017941 */ /* 0x000fea0003800000 */
.L_x_345:
        /* <DEDUP_REMOVED lines=13> */
.L_x_348:
[----:B------:R-:W-:Y:S05]  /*12850*/  BSYNC B1 ;  /* 0x0000000000017941 */ /* 0x000fea0003800000 */
.L_x_347:
        /* <DEDUP_REMOVED lines=14> */
.L_x_350:
[----:B------:R-:W-:Y:S05]  /*12940*/  BSYNC B1 ;  /* 0x0000000000017941 */ /* 0x000fea0003800000 */
.L_x_349:
        /* <DEDUP_REMOVED lines=14> */
.L_x_352:
[----:B------:R-:W-:Y:S05]  /*12a30*/  BSYNC B1 ;  /* 0x0000000000017941 */ /* 0x000fea0003800000 */
.L_x_351:
        /* <DEDUP_REMOVED lines=13> */
.L_x_354:
[----:B------:R-:W-:Y:S05]  /*12b10*/  BSYNC B1 ;  /* 0x0000000000017941 */ /* 0x000fea0003800000 */
.L_x_353:
        /* <DEDUP_REMOVED lines=13> */
.L_x_356:
[----:B------:R-:W-:Y:S05]  /*12bf0*/  BSYNC B1 ;  /* 0x0000000000017941 */ /* 0x000fea0003800000 */
.L_x_355:
        /* <DEDUP_REMOVED lines=14> */
.L_x_358:
[----:B------:R-:W-:Y:S05]  /*12ce0*/  BSYNC B1 ;  /* 0x0000000000017941 */ /* 0x000fea0003800000 */
.L_x_357:
        /* <DEDUP_REMOVED lines=14> */
.L_x_360:
[----:B------:R-:W-:Y:S05]  /*12dd0*/  BSYNC B1 ;  /* 0x0000000000017941 */ /* 0x000fea0003800000 */
.L_x_359:
        /* <DEDUP_REMOVED lines=13> */
.L_x_362:
[----:B------:R-:W-:Y:S05]  /*12eb0*/  BSYNC B1 ;  /* 0x0000000000017941 */ /* 0x000fea0003800000 */
.L_x_361:
        /* <DEDUP_REMOVED lines=13> */
.L_x_364:
[----:B------:R-:W-:Y:S05]  /*12f90*/  BSYNC B1 ;  /* 0x0000000000017941 */ /* 0x000fea0003800000 */
.L_x_363:
        /* <DEDUP_REMOVED lines=14> */
.L_x_366:
[----:B------:R-:W-:Y:S05]  /*13080*/  BSYNC B1 ;  /* 0x0000000000017941 */ /* 0x000fea0003800000 */
.L_x_365:
        /* <DEDUP_REMOVED lines=14> */
.L_x_368:
[----:B------:R-:W-:Y:S05]  /*13170*/  BSYNC B1 ;  /* 0x0000000000017941 */ /* 0x000fea0003800000 */
.L_x_367:
        /* <DEDUP_REMOVED lines=13> */
.L_x_370:
[----:B------:R-:W-:Y:S05]  /*13250*/  BSYNC B1 ;  /* 0x0000000000017941 */ /* 0x000fea0003800000 */
.L_x_369:
        /* <DEDUP_REMOVED lines=13> */
.L_x_372:
[----:B------:R-:W-:Y:S05]  /*13330*/  BSYNC B1 ;  /* 0x0000000000017941 */ /* 0x000fea0003800000 */
.L_x_371:
        /* <DEDUP_REMOVED lines=14> */
.L_x_374:
[----:B------:R-:W-:Y:S05]  /*13420*/  BSYNC B1 ;  /* 0x0000000000017941 */ /* 0x000fea0003800000 */
.L_x_373:
        /* <DEDUP_REMOVED lines=14> */
.L_x_376:
[----:B------:R-:W-:Y:S05]  /*13510*/  BSYNC B1 ;  /* 0x0000000000017941 */ /* 0x000fea0003800000 */
.L_x_375:
        /* <DEDUP_REMOVED lines=13> */
.L_x_378:
[----:B------:R-:W-:Y:S05]  /*135f0*/  BSYNC B1 ;  /* 0x0000000000017941 */ /* 0x000fea0003800000 */
.L_x_377:
        /* <DEDUP_REMOVED lines=13> */
.L_x_380:
[----:B------:R-:W-:Y:S05]  /*136d0*/  BSYNC B1 ;  /* 0x0000000000017941 */ /* 0x000fea0003800000 */
.L_x_379:
        /* <DEDUP_REMOVED lines=14> */
.L_x_382:
[----:B------:R-:W-:Y:S05]  /*137c0*/  BSYNC B1 ;  /* 0x0000000000017941 */ /* 0x000fea0003800000 */
.L_x_381:
        /* <DEDUP_REMOVED lines=14> */
.L_x_384:
[----:B------:R-:W-:Y:S05]  /*138b0*/  BSYNC B1 ;  /* 0x0000000000017941 */ /* 0x000fea0003800000 */
.L_x_383:
        /* <DEDUP_REMOVED lines=13> */
.L_x_386:
[----:B------:R-:W-:Y:S05]  /*13990*/  BSYNC B1 ;  /* 0x0000000000017941 */ /* 0x000fea0003800000 */
.L_x_385:
        /* <DEDUP_REMOVED lines=13> */
.L_x_388:
[----:B------:R-:W-:Y:S05]  /*13a70*/  BSYNC B1 ;  /* 0x0000000000017941 */ /* 0x000fea0003800000 */
.L_x_387:
        /* <DEDUP_REMOVED lines=14> */
.L_x_390:
[----:B------:R-:W-:Y:S05]  /*13b60*/  BSYNC B1 ;  /* 0x0000000000017941 */ /* 0x000fea0003800000 */
.L_x_389:
        /* <DEDUP_REMOVED lines=14> */
.L_x_392:
[----:B------:R-:W-:Y:S05]  /*13c50*/  BSYNC B1 ;  /* 0x0000000000017941 */ /* 0x000fea0003800000 */
.L_x_391:
        /* <DEDUP_REMOVED lines=13> */
.L_x_394:
[----:B------:R-:W-:Y:S05]  /*13d30*/  BSYNC B1 ;  /* 0x0000000000017941 */ /* 0x000fea0003800000 */
.L_x_393:
        /* <DEDUP_REMOVED lines=13> */
.L_x_396:
[----:B------:R-:W-:Y:S05]  /*13e10*/  BSYNC B1 ;  /* 0x0000000000017941 */ /* 0x000fea0003800000 */
.L_x_395:
        /* <DEDUP_REMOVED lines=14> */
.L_x_398:
[----:B------:R-:W-:Y:S05]  /*13f00*/  BSYNC B1 ;  /* 0x0000000000017941 */ /* 0x000fea0003800000 */
.L_x_397:
        /* <DEDUP_REMOVED lines=14> */
.L_x_400:
[----:B------:R-:W-:Y:S05]  /*13ff0*/  BSYNC B1 ;  /* 0x0000000000017941 */ /* 0x000fea0003800000 */
.L_x_399:
        /* <DEDUP_REMOVED lines=13> */
.L_x_402:
[----:B------:R-:W-:Y:S05]  /*140d0*/  BSYNC B1 ;  /* 0x0000000000017941 */ /* 0x000fea0003800000 */
.L_x_401:
        /* <DEDUP_REMOVED lines=13> */
.L_x_404:
[----:B------:R-:W-:Y:S05]  /*141b0*/  BSYNC B1 ;  /* 0x0000000000017941 */ /* 0x000fea0003800000 */
.L_x_403:
        /* <DEDUP_REMOVED lines=14> */
.L_x_406:
[----:B------:R-:W-:Y:S05]  /*142a0*/  BSYNC B1 ;  /* 0x0000000000017941 */ /* 0x000fea0003800000 */
.L_x_405:
        /* <DEDUP_REMOVED lines=14> */
.L_x_408:
[----:B------:R-:W-:Y:S05]  /*14390*/  BSYNC B1 ;  /* 0x0000000000017941 */ /* 0x000fea0003800000 */
.L_x_407:
        /* <DEDUP_REMOVED lines=13> */
.L_x_410:
[----:B------:R-:W-:Y:S05]  /*14470*/  BSYNC B1 ;  /* 0x0000000000017941 */ /* 0x000fea0003800000 */
.L_x_409:
        /* <DEDUP_REMOVED lines=13> */
.L_x_412:
[----:B------:R-:W-:Y:S05]  /*14550*/  BSYNC B1 ;  /* 0x0000000000017941 */ /* 0x000fea0003800000 */
.L_x_411:
        /* <DEDUP_REMOVED lines=14> */
.L_x_414:
[----:B------:R-:W-:Y:S05]  /*14640*/  BSYNC B1 ;  /* 0x0000000000017941 */ /* 0x000fea0003800000 */
.L_x_413:
        /* <DEDUP_REMOVED lines=14> */
.L_x_416:
[----:B------:R-:W-:Y:S05]  /*14730*/  BSYNC B1 ;  /* 0x0000000000017941 */ /* 0x000fea0003800000 */
.L_x_415:
        /* <DEDUP_REMOVED lines=13> */
.L_x_418:
[----:B------:R-:W-:Y:S05]  /*14810*/  BSYNC B1 ;  /* 0x0000000000017941 */ /* 0x000fea0003800000 */
.L_x_417:
        /* <DEDUP_REMOVED lines=13> */
.L_x_420:
[----:B------:R-:W-:Y:S05]  /*148f0*/  BSYNC B1 ;  /* 0x0000000000017941 */ /* 0x000fea0003800000 */
.L_x_419:
[----:B------:R-:W-:Y:S05]  /*14900*/  @P1 BRA `(.L_x_421) ;  /* 0x0000004000181947 */ /* 0x000fea0003800000 */
[----:B------:R-:W2:Y:S01]  /*14910*/  LDL.LU R2, [R1+0x270] ;  /* 0x0002700001027983 */ /* 0x000ea20000300800 */
[----:B-----5:R-:W-:-:S04]  /*14920*/  LOP3.LUT R0, R0, 0xff, RZ, 0xc0, !PT ;  /* 0x000000ff00007812 */ /* 0x020fc800078ec0ff */
[----:B------:R-:W-:-:S05]  /*14930*/  F2FP.F16.E4M3.UNPACK_B R0, R0 ;  /* 0x00000000ff00723e */ /* 0x000fca00020006ff */
[----:B------:R-:W-:-:S05]  /*14940*/  HADD2.F32 R0, -RZ, R0.H0_H0 ;  /* 0x20000000ff007230 */ /* 0x000fca0000004100 */
[----:B------:R-:W-:-:S04]  /*14950*/  FMUL R0, R0, UR24 ;  /* 0x0000001800007c20 */ /* 0x000fc80008400000 */
[----:B--2---:R-:W-:-:S05]  /*14960*/  FFMA R0, R2, UR25, R0 ;  /* 0x0000001902007c23 */ /* 0x004fca0008000000 */
[----:B0-----:R-:W-:-:S05]  /*14970*/  F2FP.SATFINITE.E4M3.F32.PACK_AB_MERGE_C R3, RZ, R0, RZ ;  /* 0x00000000ff03723e */ /* 0x001fca00048070ff */
[----:B------:R0:W-:Y:S01]  /*14980*/  STG.E.U8 desc[UR18][R26.64+0x179], R3 ;  /* 0x000179031a007986 */ /* 0x0001e2000c101112 */
[----:B------:R-:W-:Y:S05]  /*14990*/  BRA `(.L_x_421) ;  /* 0x0000003c00f47947 */ /* 0x000fea0003800000 */
.L_x_36:
[----:B------:R-:W-:Y:S01]  /*149a0*/  ISETP.GE.AND P0, PT, R35, 0x1, PT ;  /* 0x000000012300780c */ /* 0x000fe20003f06270 */
[----:B------:R-:W-:Y:S01]  /*149b0*/  FMUL R227, R227, UR25 ;  /* 0x00000019e3e37c20 */ /* 0x000fe20008400000 */
[----:B------:R-:W-:Y:S01]  /*149c0*/  ISETP.GE.AND P1, PT, R35, 0x2, PT ;  /* 0x000000022300780c */ /* 0x000fe20003f26270 */
[----:B------:R-:W-:Y:S01]  /*149d0*/  FMUL R226, R226, UR25 ;  /* 0x00000019e2e27c20 */ /* 0x000fe20008400000 */
[C---:B------:R-:W-:Y:S01]  /*149e0*/  ISETP.LT.OR P2, PT, R34.reuse, 0x1, !P0 ;  /* 0x000000012200780c */ /* 0x040fe20004741670 */
[----:B------:R-:W-:Y:S01]  /*149f0*/  FMUL R225, R225, UR25 ;  /* 0x00000019e1e17c20 */ /* 0x000fe20008400000 */
[C---:B------:R-:W-:Y:S02]  /*14a00*/  ISETP.LT.OR P3, PT, R34.reuse, 0x1, !P1 ;  /* 0x000000012200780c */ /* 0x040fe40004f61670 */
[----:B------:R-:W-:Y:S02]  /*14a10*/  ISETP.LT.OR P0, PT, R34, 0x9, !P0 ;  /* 0x000000092200780c */ /* 0x000fe40004701670 */
[----:B------:R-:W-:-:S02]  /*14a20*/  F2FP.SATFINITE.E4M3.F32.PACK_AB_MERGE_C R227, RZ, R227, RZ ;  /* 0x000000e3ffe3723e */ /* 0x000fc400048070ff */
[----:B------:R-:W-:Y:S01]  /*14a30*/  F2FP.SATFINITE.E4M3.F32.PACK_AB_MERGE_C R29, RZ, R226, RZ ;  /* 0x000000e2ff1d723e */ /* 0x000fe200048070ff */
[----:B------:R-:W-:Y:S01]  /*14a40*/  FMUL R224, R224, UR25 ;  /* 0x00000019e0e07c20 */ /* 0x000fe20008400000 */
[----:B------:R-:W-:Y:S01]  /*14a50*/  F2FP.SATFINITE.E4M3.F32.PACK_AB_MERGE_C R225, RZ, R225, RZ ;  /* 0x000000e1ffe1723e */ /* 0x000fe200048070ff */
[----:B------:R-:W-:Y:S01]  /*14a60*/  FMUL R222, R222, UR25 ;  /* 0x00000019dede7c20 */ /* 0x000fe20008400000 */
[----:B------:R-:W-:Y:S01]  /*14a70*/  FMUL R220, R220, UR25 ;  /* 0x00000019dcdc7c20 */ /* 0x000fe20008400000 */
[----:B------:R-:W2:Y:S04]  /*14a80*/  LDL.LU R226, [R1+0x14] ;  /* 0x0000140001e27983 */ /* 0x000ea80000300800 */
[----:B------:R0:W-:Y:S01]  /*14a90*/  @!P2 STG.E.U8 desc[UR18][R24.64], R227 ;  /* 0x000000e31800a986 */ /* 0x0001e2000c101112 */
[----:B------:R-:W-:-:S03]  /*14aa0*/  F2FP.SATFINITE.E4M3.F32.PACK_AB_MERGE_C R31, RZ, R222, RZ ;  /* 0x000000deff1f723e */ /* 0x000fc600048070ff */
[----:B------:R3:W-:Y:S01]  /*14ab0*/  @!P3 STG.E.U8 desc[UR18][R24.64+0x1], R29 ;  /* 0x0000011d1800b986 */ /* 0x0007e2000c101112 */
[----:B------:R-:W-:-:S03]  /*14ac0*/  F2FP.SATFINITE.E4M3.F32.PACK_AB_MERGE_C R33, RZ, R220, RZ ;  /* 0x000000dcff21723e */ /* 0x000fc600048070ff */
[----:B------:R4:W-:Y:S04]  /*14ad0*/  @!P0 STG.E.U8 desc[UR18][R26.64], R225 ;  /* 0x000000e11a008986 */ /* 0x0009e8000c101112 */
[----:B0-----:R-:W2:Y:S01]  /*14ae0*/  LDL.LU R227, [R1+0x10] ;  /* 0x0000100001e37983 */ /* 0x001ea20000300800 */
[C---:B------:R-:W-:Y:S02]  /*14af0*/  ISETP.GE.AND P2, PT, R35.reuse, 0x9, PT ;  /* 0x000000092300780c */ /* 0x040fe40003f46270 */
[----:B---3--:R-:W-:Y:S01]  /*14b00*/  F2FP.SATFINITE.E4M3.F32.PACK_AB_MERGE_C R29, RZ, R224, RZ ;  /* 0x000000e0ff1d723e */ /* 0x008fe200048070ff */
[----:B----4-:R-:W3:Y:S01]  /*14b10*/  LDL.LU R225, [R1+0xc] ;  /* 0x00000c0001e17983 */ /* 0x010ee20000300800 */
[----:B------:R-:W-:Y:S01]  /*14b20*/  ISETP.GE.AND P3, PT, R35, 0xa, PT ;  /* 0x0000000a2300780c */ /* 0x000fe20003f66270 */
[----:B------:R-:W-:Y:S01]  /*14b30*/  FMUL R223, R223, UR25 ;  /* 0x00000019dfdf7c20 */ /* 0x000fe20008400000 */
[C---:B------:R-:W-:Y:S01]  /*14b40*/  ISETP.LT.OR P0, PT, R34.reuse, 0x9, !P1 ;  /* 0x000000092200780c */ /* 0x040fe20004f01670 */
[----:B------:R-:W4:Y:S01]  /*14b50*/  LDL.LU R224, [R1+0x8] ;  /* 0x0000080001e07983 */ /* 0x000f220000300800 */
[C---:B------:R-:W-:Y:S01]  /*14b60*/  ISETP.LT.OR P4, PT, R34.reuse, 0x1, !P2 ;  /* 0x000000012200780c */ /* 0x040fe20005781670 */
[----:B------:R-:W-:Y:S01]  /*14b70*/  FMUL R221, R221, UR25 ;  /* 0x00000019dddd7c20 */ /* 0x000fe20008400000 */
[C---:B------:R-:W-:Y:S01]  /*14b80*/  ISETP.LT.OR P5, PT, R34.reuse, 0x1, !P3 ;  /* 0x000000012200780c */ /* 0x040fe20005fa1670 */
[----:B------:R-:W2:Y:S01]  /*14b90*/  LDL.LU R222, [R1+0x4] ;  /* 0x0000040001de7983 */ /* 0x000ea20000300800 */
[----:B------:R-:W-:-:S02]  /*14ba0*/  ISETP.LT.OR P1, PT, R34, 0x9, !P2 ;  /* 0x000000092200780c */ /* 0x000fc40005721670 */
[----:B------:R-:W-:Y:S01]  /*14bb0*/  ISETP.LT.OR P2, PT, R34, 0x9, !P3 ;  /* 0x000000092200780c */ /* 0x000fe20005f41670 */
[----:B------:R-:W3:Y:S01]  /*14bc0*/  LDL.LU R220, [R1] ;  /* 0x0000000001dc7983 */ /* 0x000ee20000300800 */
[----:B------:R-:W-:-:S03]  /*14bd0*/  F2FP.SATFINITE.E4M3.F32.PACK_AB_MERGE_C R223, RZ, R223, RZ ;  /* 0x000000dfffdf723e */ /* 0x000fc600048070ff */
[----:B------:R0:W-:Y:S04]  /*14be0*/  @!P0 STG.E.U8 desc[UR18][R26.64+0x1], R29 ;  /* 0x0000011d1a008986 */ /* 0x0001e8000c101112 */
[----:B------:R-:W-:Y:S04]  /*14bf0*/  @!P4 STG.E.U8 desc[UR18][R24.64+0x8], R223 ;  /* 0x000008df1800c986 */ /* 0x000fe8000c101112 */
[----:B------:R1:W-:Y:S04]  /*14c00*/  @!P5 STG.E.U8 desc[UR18][R24.64+0x9], R31 ;  /* 0x0000091f1800d986 */ /* 0x0003e8000c101112 */
[----:B------:R-:W-:Y:S01]  /*14c10*/  @!P2 STG.E.U8 desc[UR18][R26.64+0x9], R33 ;  /* 0x000009211a00a986 */ /* 0x000fe2000c101112 */
[----:B------:R-:W-:-:S02]  /*14c20*/  ISETP.GE.AND P2, PT, R35, 0x12, PT ;  /* 0x000000122300780c */ /* 0x000fc40003f46270 */
[----:B------:R-:W-:Y:S01]  /*14c30*/  F2FP.SATFINITE.E4M3.F32.PACK_AB_MERGE_C R221, RZ, R221, RZ ;  /* 0x000000ddffdd723e */ /* 0x000fe200048070ff */
[----:B------:R-:W-:Y:S01]  /*14c40*/  FMUL R218, R218, UR25 ;  /* 0x00000019dada7c20 */ /* 0x000fe20008400000 */
[----:B------:R-:W-:Y:S01]  /*14c50*/  ISETP.GE.AND P0, PT, R35, 0x11, PT ;  /* 0x000000112300780c */ /* 0x000fe20003f06270 */
[----:B------:R-:W-:Y:S01]  /*14c60*/  FMUL R219, R219, UR25 ;  /* 0x00000019dbdb7c20 */ /* 0x000fe20008400000 */
[C---:B------:R-:W-:Y:S01]  /*14c70*/  ISETP.LT.OR P3, PT, R34.reuse, 0x1, !P2 ;  /* 0x000000012200780c */ /* 0x040fe20005761670 */
[----:B------:R-:W-:Y:S01]  /*14c80*/  @!P1 STG.E.U8 desc[UR18][R26.64+0x8], R221 ;  /* 0x000008dd1a009986 */ /* 0x000fe2000c101112 */
[----:B------:R-:W-:Y:S02]  /*14c90*/  ISETP.LT.OR P4, PT, R34, 0x1, !P0 ;  /* 0x000000012200780c */ /* 0x000fe40004781670 */
[----:B------:R-:W-:Y:S01]  /*14ca0*/  ISETP.GE.AND P1, PT, R35, 0x19, PT ;  /* 0x000000192300780c */ /* 0x000fe20003f26270 */
[----:B------:R-:W-:Y:S01]  /*14cb0*/  FMUL R216, R216, UR25 ;  /* 0x00000019d8d87c20 */ /* 0x000fe20008400000 */
[C---:B------:R-:W-:Y:S01]  /*14cc0*/  ISETP.LT.OR P2, PT, R34.reuse, 0x9, !P2 ;  /* 0x000000092200780c */ /* 0x040fe20005741670 */
[----:B------:R-:W-:Y:S01]  /*14cd0*/  FMUL R217, R217, UR25 ;  /* 0x00000019d9d97c20 */ /* 0x000fe20008400000 */
[----:B------:R-:W-:Y:S01]  /*14ce0*/  ISETP.LT.OR P0, PT, R34, 0x9, !P0 ;  /* 0x000000092200780c */ /* 0x000fe20004701670 */
[----:B------:R-:W-:Y:S01]  /*14cf0*/  FMUL R23, R23, UR25 ;  /* 0x0000001917177c20 */ /* 0x000fe20008400000 */
[----:B0-----:R-:W-:Y:S01]  /*14d00*/  F2FP.SATFINITE.E4M3.F32.PACK_AB_MERGE_C R29, RZ, R218, RZ ;  /* 0x000000daff1d723e */ /* 0x001fe200048070ff */
[----:B------:R-:W-:Y:S01]  /*14d10*/  FMUL R22, R22, UR25 ;  /* 0x0000001916167c20 */ /* 0x000fe20008400000 */
[----:B------:R-:W-:Y:S01]  /*14d20*/  ISETP.LT.OR P5, PT, R34, 0x1, !P1 ;  /* 0x000000012200780c */ /* 0x000fe20004fa1670 */
[----:B------:R-:W-:Y:S01]  /*14d30*/  FMUL R21, R21, UR25 ;  /* 0x0000001915157c20 */ /* 0x000fe20008400000 */
[----:B------:R-:W-:Y:S01]  /*14d40*/  F2FP.SATFINITE.E4M3.F32.PACK_AB_MERGE_C R219, RZ, R219, RZ ;  /* 0x000000dbffdb723e */ /* 0x000fe200048070ff */
[----:B------:R0:W-:Y:S01]  /*14d50*/  @!P3 STG.E.U8 desc[UR18][R24.64+0x11], R29 ;  /* 0x0000111d1800b986 */ /* 0x0001e2000c101112 */
[----:B-1----:R-:W-:-:S02]  /*14d60*/  F2FP.SATFINITE.E4M3.F32.PACK_AB_MERGE_C R31, RZ, R216, RZ ;  /* 0x000000d8ff1f723e */ /* 0x002fc400048070ff */
[C---:B------:R-:W-:Y:S01]  /*14d70*/  ISETP.GE.AND P3, PT, R35.reuse, 0x1a, PT ;  /* 0x0000001a2300780c */ /* 0x040fe20003f66270 */
[----:B------:R-:W-:Y:S01]  /*14d80*/  @!P4 STG.E.U8 desc[UR18][R24.64+0x10], R219 ;  /* 0x000010db1800c986 */ /* 0x000fe2000c101112 */
[----:B------:R-:W-:Y:S02]  /*14d90*/  F2FP.SATFINITE.E4M3.F32.PACK_AB_MERGE_C R217, RZ, R217, RZ ;  /* 0x000000d9ffd9723e */ /* 0x000fe400048070ff */
[----:B------:R-:W-:Y:S01]  /*14da0*/  F2FP.SATFINITE.E4M3.F32.PACK_AB_MERGE_C R23, RZ, R23, RZ ;  /* 0x00000017ff17723e */ /* 0x000fe200048070ff */
[----:B------:R-:W-:Y:S01]  /*14db0*/  @!P2 STG.E.U8 desc[UR18][R26.64+0x11], R31 ;  /* 0x0000111f1a00a986 */ /* 0x000fe2000c101112 */
[----:B------:R-:W-:Y:S02]  /*14dc0*/  ISETP.LT.OR P4, PT, R34, 0x1, !P3 ;  /* 0x000000012200780c */ /* 0x000fe40005f81670 */
[----:B------:R-:W-:Y:S01]  /*14dd0*/  ISETP.GE.AND P2, PT, R35, 0x21, PT ;  /* 0x000000212300780c */ /* 0x000fe20003f46270 */
[----:B------:R-:W-:Y:S01]  /*14de0*/  FMUL R20, R20, UR25 ;  /* 0x0000001914147c20 */ /* 0x000fe20008400000 */
[C---:B------:R-:W-:Y:S01]  /*14df0*/  ISETP.LT.OR P1, PT, R34.reuse, 0x9, !P1 ;  /* 0x000000092200780c */ /* 0x040fe20004f21670 */
[----:B------:R-:W-:Y:S01]  /*14e00*/  FMUL R19, R19, UR25 ;  /* 0x0000001913137c20 */ /* 0x000fe20008400000 */
[C---:B------:R-:W-:Y:S01]  /*14e10*/  ISETP.LT.OR P3, PT, R34.reuse, 0x9, !P3 ;  /* 0x000000092200780c */ /* 0x040fe20005f61670 */
[----:B------:R-:W-:Y:S04]  /*14e20*/  @!P0 STG.E.U8 desc[UR18][R26.64+0x10], R217 ;  /* 0x000010d91a008986 */ /* 0x000fe8000c101112 */
[----:B------:R1:W-:Y:S01]  /*14e30*/  @!P5 STG.E.U8 desc[UR18][R24.64+0x18], R23 ;  /* 0x000018171800d986 */ /* 0x0003e2000c101112 */
[----:B------:R-:W-:-:S02]  /*14e40*/  ISETP.LT.OR P5, PT, R34, 0x1, !P2 ;  /* 0x000000012200780c */ /* 0x000fc400057a1670 */
[----:B------:R-:W-:Y:S01]  /*14e50*/  F2FP.SATFINITE.E4M3.F32.PACK_AB_MERGE_C R21, RZ, R21, RZ ;  /* 0x00000015ff15723e */ /* 0x000fe200048070ff */
[----:B------:R-:W-:Y:S01]  /*14e60*/  FMUL R18, R18, UR25 ;  /* 0x0000001912127c20 */ /* 0x000fe20008400000 */
[----:B0-----:R-:W-:Y:S01]  /*14e70*/  F2FP.SATFINITE.E4M3.F32.PACK_AB_MERGE_C R29, RZ, R20, RZ ;  /* 0x00000014ff1d723e */ /* 0x001fe200048070ff */
[----:B------:R-:W-:Y:S01]  /*14e80*/  FMUL R17, R17, UR25 ;  /* 0x0000001911117c20 */ /* 0x000fe20008400000 */
[----:B------:R-:W-:Y:S01]  /*14e90*/  ISETP.GE.AND P0, PT, R35, 0x22, PT ;  /* 0x000000222300780c */ /* 0x000fe20003f06270 */
[----:B------:R-:W-:Y:S01]  /*14ea0*/  FMUL R16, R16, UR25 ;  /* 0x0000001910107c20 */ /* 0x000fe20008400000 */
[----:B------:R-:W-:Y:S01]  /*14eb0*/  FMUL R15, R15, UR25 ;  /* 0x000000190f0f7c20 */ /* 0x000fe20008400000 */
[----:B------:R-:W-:Y:S01]  /*14ec0*/  FMUL R14, R14, UR25 ;  /* 0x000000190e0e7c20 */ /* 0x000fe20008400000 */
[----:B------:R-:W-:Y:S01]  /*14ed0*/  FMUL R13, R13, UR25 ;  /* 0x000000190d0d7c20 */ /* 0x000fe20008400000 */
[----:B-1----:R-:W-:Y:S01]  /*14ee0*/  F2FP.SATFINITE.E4M3.F32.PACK_AB_MERGE_C R23, RZ, R22, RZ ;  /* 0x00000016ff17723e */ /* 0x002fe200048070ff */
[----:B------:R-:W-:Y:S01]  /*14ef0*/  FMUL R12, R12, UR25 ;  /* 0x000000190c0c7c20 */ /* 0x000fe20008400000 */
[----:B------:R-:W-:Y:S01]  /*14f00*/  F2FP.SATFINITE.E4M3.F32.PACK_AB_MERGE_C R19, RZ, R19, RZ ;  /* 0x00000013ff13723e */ /* 0x000fe200048070ff */
[----:B------:R-:W-:Y:S01]  /*14f10*/  FMUL R11, R11, UR25 ;  /* 0x000000190b0b7c20 */ /* 0x000fe20008400000 */
[----:B------:R-:W-:Y:S01]  /*14f20*/  FMUL R10, R10, UR25 ;  /* 0x000000190a0a7c20 */ /* 0x000fe20008400000 */
[----:B------:R-:W-:Y:S01]  /*14f30*/  @!P4 STG.E.U8 desc[UR18][R24.64+0x19], R23 ;  /* 0x000019171800c986 */ /* 0x000fe2000c101112 */
[----:B------:R-:W-:-:S03]  /*14f40*/  ISETP.LT.OR P6, PT, R34, 0x1, !P0 ;  /* 0x000000012200780c */ /* 0x000fc600047c1670 */
[----:B------:R-:W-:Y:S01]  /*14f50*/  @!P1 STG.E.U8 desc[UR18][R26.64+0x18], R21 ;  /* 0x000018151a009986 */ /* 0x000fe2000c101112 */
[----:B------:R-:W-:-:S03]  /*14f60*/  ISETP.GE.AND P1, PT, R35, 0x2a, PT ;  /* 0x0000002a2300780c */ /* 0x000fc60003f26270 */
[----:B------:R-:W-:Y:S01]  /*14f70*/  @!P3 STG.E.U8 desc[UR18][R26.64+0x19], R29 ;  /* 0x0000191d1a00b986 */ /* 0x000fe2000c101112 */
[----:B------:R-:W-:Y:S02]  /*14f80*/  ISETP.GE.AND P3, PT, R35, 0x29, PT ;  /* 0x000000292300780c */ /* 0x000fe40003f66270 */
[----:B------:R-:W-:Y:S01]  /*14f90*/  ISETP.LT.OR P2, PT, R34, 0x9, !P2 ;  /* 0x000000092200780c */ /* 0x000fe20005741670 */
[----:B------:R-:W-:Y:S01]  /*14fa0*/  FMUL R8, R8, UR25 ;  /* 0x0000001908087c20 */ /* 0x000fe20008400000 */
[C---:B------:R-:W-:Y:S01]  /*14fb0*/  ISETP.LT.OR P0, PT, R34.reuse, 0x9, !P0 ;  /* 0x000000092200780c */ /* 0x040fe20004701670 */
[----:B------:R0:W-:Y:S01]  /*14fc0*/  @!P5 STG.E.U8 desc[UR18][R24.64+0x20], R19 ;  /* 0x000020131800d986 */ /* 0x0001e2000c101112 */
[C---:B------:R-:W-:Y:S02]  /*14fd0*/  ISETP.LT.OR P4, PT, R34.reuse, 0x1, !P3 ;  /* 0x000000012200780c */ /* 0x040fe40005f81670 */
[C---:B------:R-:W-:Y:S01]  /*14fe0*/  ISETP.LT.OR P5, PT, R34.reuse, 0x1, !P1 ;  /* 0x000000012200780c */ /* 0x040fe20004fa1670 */
[----:B------:R-:W-:Y:S01]  /*14ff0*/  FMUL R9, R9, UR25 ;  /* 0x0000001909097c20 */ /* 0x000fe20008400000 */
[----:B------:R-:W-:Y:S01]  /*15000*/  ISETP.LT.OR P3, PT, R34, 0x9, !P3 ;  /* 0x000000092200780c */ /* 0x000fe20005f61670 */
[----:B------:R-:W-:Y:S01]  /*15010*/  FMUL R6, R6, UR25 ;  /* 0x0000001906067c20 */ /* 0x000fe20008400000 */
[----:B------:R-:W-:Y:S01]  /*15020*/  F2FP.SATFINITE.E4M3.F32.PACK_AB_MERGE_C R31, RZ, R18, RZ ;  /* 0x00000012ff1f723e */ /* 0x000fe200048070ff */
[----:B------:R-:W-:Y:S01]  /*15030*/  FMUL R7, R7, UR25 ;  /* 0x0000001907077c20 */ /* 0x000fe20008400000 */
[----:B------:R-:W-:Y:S01]  /*15040*/  F2FP.SATFINITE.E4M3.F32.PACK_AB_MERGE_C R17, RZ, R17, RZ ;  /* 0x00000011ff11723e */ /* 0x000fe200048070ff */
[----:B-----5:R-:W-:Y:S01]  /*15050*/  FMUL R3, R3, UR25 ;  /* 0x0000001903037c20 */ /* 0x020fe20008400000 */
[----:B------:R-:W-:Y:S01]  /*15060*/  FMUL R5, R5, UR25 ;  /* 0x0000001905057c20 */ /* 0x000fe20008400000 */
[----:B0-----:R-:W-:Y:S01]  /*15070*/  F2FP.SATFINITE.E4M3.F32.PACK_AB_MERGE_C R19, RZ, R16, RZ ;  /* 0x00000010ff13723e */ /* 0x001fe200048070ff */
[----:B------:R-:W-:Y:S01]  /*15080*/  @!P6 STG.E.U8 desc[UR18][R24.64+0x21], R31 ;  /* 0x0000211f1800e986 */ /* 0x000fe2000c101112 */
[----:B------:R-:W-:-:S02]  /*15090*/  F2FP.SATFINITE.E4M3.F32.PACK_AB_MERGE_C R15, RZ, R15, RZ ;  /* 0x0000000fff0f723e */ /* 0x000fc400048070ff */
[----:B------:R-:W-:Y:S01]  /*150a0*/  F2FP.SATFINITE.E4M3.F32.PACK_AB_MERGE_C R21, RZ, R14, RZ ;  /* 0x0000000eff15723e */ /* 0x000fe200048070ff */
[----:B------:R-:W-:Y:S01]  /*150b0*/  @!P2 STG.E.U8 desc[UR18][R26.64+0x20], R17 ;  /* 0x000020111a00a986 */ /* 0x000fe2000c101112 */
[----:B------:R-:W-:Y:S02]  /*150c0*/  F2FP.SATFINITE.E4M3.F32.PACK_AB_MERGE_C R13, RZ, R13, RZ ;  /* 0x0000000dff0d723e */ /* 0x000fe400048070ff */
[C---:B------:R-:W-:Y:S01]  /*150d0*/  ISETP.GE.AND P2, PT, R35.reuse, 0x32, PT ;  /* 0x000000322300780c */ /* 0x040fe20003f46270 */
[----:B------:R-:W-:Y:S01]  /*150e0*/  @!P0 STG.E.U8 desc[UR18][R26.64+0x21], R19 ;  /* 0x000021131a008986 */ /* 0x000fe2000c101112 */
[----:B------:R-:W-:Y:S02]  /*150f0*/  ISETP.GE.AND P0, PT, R35, 0x31, PT ;  /* 0x000000312300780c */ /* 0x000fe40003f06270 */
[C---:B------:R-:W-:Y:S01]  /*15100*/  ISETP.LT.OR P1, PT, R34.reuse, 0x9, !P1 ;  /* 0x000000092200780c */ /* 0x040fe20004f21670 */
[----:B------:R0:W-:Y:S01]  /*15110*/  @!P4 STG.E.U8 desc[UR18][R24.64+0x28], R15 ;  /* 0x0000280f1800c986 */ /* 0x0001e2000c101112 */
[----:B------:R-:W-:-:S03]  /*15120*/  ISETP.LT.OR P4, PT, R34, 0x1, !P2 ;  /* 0x000000012200780c */ /* 0x000fc60005781670 */
[----:B------:R-:W-:Y:S01]  /*15130*/  @!P5 STG.E.U8 desc[UR18][R24.64+0x29], R21 ;  /* 0x000029151800d986 */ /* 0x000fe2000c101112 */
[----:B------:R-:W-:-:S03]  /*15140*/  ISETP.LT.OR P2, PT, R34, 0x9, !P2 ;  /* 0x000000092200780c */ /* 0x000fc60005741670 */
[----:B------:R1:W-:Y:S01]  /*15150*/  @!P3 STG.E.U8 desc[UR18][R26.64+0x28], R13 ;  /* 0x0000280d1a00b986 */ /* 0x0003e2000c101112 */
[C---:B------:R-:W-:Y:S02]  /*15160*/  ISETP.LT.OR P3, PT, R34.reuse, 0x1, !P0 ;  /* 0x000000012200780c */ /* 0x040fe40004761670 */
[----:B------:R-:W-:Y:S01]  /*15170*/  ISETP.LT.OR P0, PT, R34, 0x9, !P0 ;  /* 0x000000092200780c */ /* 0x000fe20004701670 */
[----:B------:R-:W2:Y:S01]  /*15180*/  LDL.LU R223, [R1+0x18] ;  /* 0x0000180001df7983 */ /* 0x000ea20000300800 */
[----:B0-----:R-:W-:Y:S02]  /*15190*/  F2FP.SATFINITE.E4M3.F32.PACK_AB_MERGE_C R15, RZ, R12, RZ ;  /* 0x0000000cff0f723e */ /* 0x001fe400048070ff */
[----:B------:R-:W-:Y:S02]  /*151a0*/  F2FP.SATFINITE.E4M3.F32.PACK_AB_MERGE_C R11, RZ, R11, RZ ;  /* 0x0000000bff0b723e */ /* 0x000fe400048070ff */
[----:B------:R-:W-:Y:S02]  /*151b0*/  F2FP.SATFINITE.E4M3.F32.PACK_AB_MERGE_C R17, RZ, R8, RZ ;  /* 0x00000008ff11723e */ /* 0x000fe400048070ff */
[----:B-1----:R-:W-:Y:S01]  /*151c0*/  F2FP.SATFINITE.E4M3.F32.PACK_AB_MERGE_C R13, RZ, R10, RZ ;  /* 0x0000000aff0d723e */ /* 0x002fe200048070ff */
[----:B------:R-:W-:Y:S01]  /*151d0*/  @!P1 STG.E.U8 desc[UR18][R26.64+0x29], R15 ;  /* 0x0000290f1a009986 */ /* 0x000fe2000c101112 */
[----:B------:R-:W-:-:S03]  /*151e0*/  F2FP.SATFINITE.E4M3.F32.PACK_AB_MERGE_C R9, RZ, R9, RZ ;  /* 0x00000009ff09723e */ /* 0x000fc600048070ff */
[----:B------:R-:W-:Y:S04]  /*151f0*/  @!P3 STG.E.U8 desc[UR18][R24.64+0x30], R11 ;  /* 0x0000300b1800b986 */ /* 0x000fe8000c101112 */
[----:B------:R-:W-:Y:S04]  /*15200*/  @!P4 STG.E.U8 desc[UR18][R24.64+0x31], R13 ;  /* 0x0000310d1800c986 */ /* 0x000fe8000c101112 */
[----:B------:R-:W-:Y:S01]  /*15210*/  @!P2 STG.E.U8 desc[UR18][R26.64+0x31], R17 ;  /* 0x000031111a00a986 */ /* 0x000fe2000c101112 */
[----:B------:R-:W-:-:S03]  /*15220*/  ISETP.GE.AND P2, PT, R35, 0x3a, PT ;  /* 0x0000003a2300780c */ /* 0x000fc60003f46270 */
[----:B------:R0:W-:Y:S01]  /*15230*/  @!P0 STG.E.U8 desc[UR18][R26.64+0x30], R9 ;  /* 0x000030091a008986 */ /* 0x0001e2000c101112 */
[----:B------:R-:W-:Y:S02]  /*15240*/  ISETP.GE.AND P0, PT, R35, 0x39, PT ;  /* 0x000000392300780c */ /* 0x000fe40003f06270 */
[C---:B------:R-:W-:Y:S02]  /*15250*/  ISETP.LT.OR P3, PT, R34.reuse, 0x1, !P2 ;  /* 0x000000012200780c */ /* 0x040fe40005761670 */
[C---:B------:R-:W-:Y:S02]  /*15260*/  ISETP.LT.OR P4, PT, R34.reuse, 0x1, !P0 ;  /* 0x000000012200780c */ /* 0x040fe40004781670 */
[----:B------:R-:W-:Y:S02]  /*15270*/  ISETP.LT.OR P0, PT, R34, 0x9, !P0 ;  /* 0x000000092200780c */ /* 0x000fe40004701670 */
[----:B0-----:R-:W-:Y:S01]  /*15280*/  F2FP.SATFINITE.E4M3.F32.PACK_AB_MERGE_C R9, RZ, R6, RZ ;  /* 0x00000006ff09723e */ /* 0x001fe200048070ff */
[----:B------:R-:W-:Y:S01]  /*15290*/  FMUL R4, R4, UR25 ;  /* 0x0000001904047c20 */ /* 0x000fe20008400000 */
[----:B------:R-:W-:-:S02]  /*152a0*/  F2FP.SATFINITE.E4M3.F32.PACK_AB_MERGE_C R7, RZ, R7, RZ ;  /* 0x00000007ff07723e */ /* 0x000fc400048070ff */
[----:B------:R-:W-:-:S03]  /*152b0*/  F2FP.SATFINITE.E4M3.F32.PACK_AB_MERGE_C R13, RZ, R3, RZ ;  /* 0x00000003ff0d723e */ /* 0x000fc600048070ff */
[----:B------:R-:W-:Y:S01]  /*152c0*/  @!P3 STG.E.U8 desc[UR18][R24.64+0x39], R9 ;  /* 0x000039091800b986 */ /* 0x000fe2000c101112 */
[----:B------:R-:W-:Y:S01]  /*152d0*/  F2FP.SATFINITE.E4M3.F32.PACK_AB_MERGE_C R5, RZ, R5, RZ ;  /* 0x00000005ff05723e */ /* 0x000fe200048070ff */
[----:B------:R-:W-:Y:S01]  /*152e0*/  FMUL R2, R2, UR25 ;  /* 0x0000001902027c20 */ /* 0x000fe20008400000 */
[C---:B------:R-:W-:Y:S02]  /*152f0*/  ISETP.GE.AND P1, PT, R35.reuse, 0x41, PT ;  /* 0x000000412300780c */ /* 0x040fe40003f26270 */
[----:B------:R-:W-:Y:S01]  /*15300*/  ISETP.GE.AND P3, PT, R35, 0x42, PT ;  /* 0x000000422300780c */ /* 0x000fe20003f66270 */
[----:B------:R-:W-:Y:S01]  /*15310*/  @!P4 STG.E.U8 desc[UR18][R24.64+0x38], R7 ;  /* 0x000038071800c986 */ /* 0x000fe2000c101112 */
[C---:B------:R-:W-:Y:S02]  /*15320*/  ISETP.LT.OR P2, PT, R34.reuse, 0x9, !P2 ;  /* 0x000000092200780c */ /* 0x040fe40005741670 */
[----:B------:R-:W-:Y:S01]  /*15330*/  ISETP.LT.OR P5, PT, R34, 0x1, !P1 ;  /* 0x000000012200780c */ /* 0x000fe20004fa1670 */
[----:B------:R0:W-:Y:S01]  /*15340*/  @!P0 STG.E.U8 desc[UR18][R26.64+0x38], R5 ;  /* 0x000038051a008986 */ /* 0x0001e2000c101112 */
[----:B------:R-:W-:-:S02]  /*15350*/  F2FP.SATFINITE.E4M3.F32.PACK_AB_MERGE_C R11, RZ, R4, RZ ;  /* 0x00000004ff0b723e */ /* 0x000fc400048070ff */
[----:B------:R-:W-:Y:S01]  /*15360*/  ISETP.LT.OR P4, PT, R34, 0x1, !P3 ;  /* 0x000000012200780c */ /* 0x000fe20005f81670 */
[----:B------:R-:W-:Y:S01]  /*15370*/  FMUL R0, R0, UR25 ;  /* 0x0000001900007c20 */ /* 0x000fe20008400000 */
[----:B------:R-:W-:Y:S02]  /*15380*/  ISETP.LT.OR P3, PT, R34, 0x9, !P3 ;  /* 0x000000092200780c */ /* 0x000fe40005f61670 */
[----:B0-----:R-:W-:Y:S02]  /*15390*/  F2FP.SATFINITE.E4M3.F32.PACK_AB_MERGE_C R5, RZ, R2, RZ ;  /* 0x00000002ff05723e */ /* 0x001fe400048070ff */
[----:B------:R-:W-:Y:S01]  /*153a0*/  F2FP.SATFINITE.E4M3.F32.PACK_AB_MERGE_C R7, RZ, R0, RZ ;  /* 0x00000000ff07723e */ /* 0x000fe200048070ff */
[----:B------:R0:W-:Y:S04]  /*153b0*/  @!P2 STG.E.U8 desc[UR18][R26.64+0x39], R11 ;  /* 0x0000390b1a00a986 */ /* 0x0001e8000c101112 */
[----:B------:R-:W-:Y:S04]  /*153c0*/  @!P5 STG.E.U8 desc[UR18][R24.64+0x40], R13 ;  /* 0x0000400d1800d986 */ /* 0x000fe8000c101112 */
[----:B------:R-:W-:Y:S01]  /*153d0*/  @!P4 STG.E.U8 desc[UR18][R24.64+0x41], R5 ;  /* 0x000041051800c986 */ /* 0x000fe2000c101112 */
[----:B----4-:R-:W-:Y:S01]  /*153e0*/  FMUL R2, R224, UR25 ;  /* 0x00000019e0027c20 */ /* 0x010fe20008400000 */
[----:B---3--:R-:W-:-:S02]  /*153f0*/  FMUL R3, R220, UR25 ;  /* 0x00000019dc037c20 */ /* 0x008fc40008400000 */
[----:B------:R-:W3:Y:S01]  /*15400*/  LDL.LU R220, [R1+0x1c] ;  /* 0x00001c0001dc7983 */ /* 0x000ee20000300800 */
[----:B--2---:R-:W-:-:S03]  /*15410*/  FMUL R4, R222, UR25 ;  /* 0x00000019de047c20 */ /* 0x004fc60008400000 */
[----:B------:R-:W2:Y:S04]  /*15420*/  LDL.LU R222, [R1+0x20] ;  /* 0x0000200001de7983 */ /* 0x000ea80000300800 */
[----:B------:R-:W4:Y:S01]  /*15430*/  LDL.LU R224, [R1+0x24] ;  /* 0x0000240001e07983 */ /* 0x000f220000300800 */
[----:B------:R-:W-:Y:S01]  /*15440*/  FMUL R0, R225, UR25 ;  /* 0x00000019e1007c20 */ /* 0x000fe20008400000 */
[----:B------:R-:W-:Y:S02]  /*15450*/  F2FP.SATFINITE.E4M3.F32.PACK_AB_MERGE_C R3, RZ, R3, RZ ;  /* 0x00000003ff03723e */ /* 0x000fe400048070ff */
[----:B------:R-:W4:Y:S01]  /*15460*/  LDL.LU R225, [R1+0x28] ;  /* 0x0000280001e17983 */ /* 0x000f220000300800 */
[----:B0-----:R-:W-:Y:S01]  /*15470*/  F2FP.SATFINITE.E4M3.F32.PACK_AB_MERGE_C R11, RZ, R2, RZ ;  /* 0x00000002ff0b723e */ /* 0x001fe200048070ff */
[----:B------:R-:W-:-:S02]  /*15480*/  FMUL R2, R227, UR25 ;  /* 0x00000019e3027c20 */ /* 0x000fc40008400000 */
[----:B------:R0:W-:Y:S04]  /*15490*/  @!P3 STG.E.U8 desc[UR18][R26.64+0x41], R3 ;  /* 0x000041031a00b986 */ /* 0x0001e8000c101112 */
[----:B------:R-:W4:Y:S01]  /*154a0*/  LDL.LU R227, [R1+0x2c] ;  /* 0x00002c0001e37983 */ /* 0x000f220000300800 */
[----:B0-----:R-:W-:-:S03]  /*154b0*/  FMUL R3, R226, UR25 ;  /* 0x00000019e2037c20 */ /* 0x001fc60008400000 */
[----:B------:R-:W4:Y:S01]  /*154c0*/  LDL.LU R226, [R1+0x30] ;  /* 0x0000300001e27983 */ /* 0x000f220000300800 */
[C---:B------:R-:W-:Y:S02]  /*154d0*/  ISETP.GE.AND P0, PT, R35.reuse, 0x4a, PT ;  /* 0x0000004a2300780c */ /* 0x040fe40003f06270 */
[C---:B------:R-:W-:Y:S02]  /*154e0*/  ISETP.LT.OR P1, PT, R34.reuse, 0x9, !P1 ;  /* 0x000000092200780c */ /* 0x040fe40004f21670 */
[C---:B------:R-:W-:Y:S02]  /*154f0*/  ISETP.LT.OR P6, PT, R34.reuse, 0x1, !P0 ;  /* 0x000000012200780c */ /* 0x040fe400047c1670 */
[C---:B------:R-:W-:Y:S02]  /*15500*/  ISETP.GE.AND P2, PT, R35.reuse, 0x49, PT ;  /* 0x000000492300780c */ /* 0x040fe40003f46270 */
[----:B------:R-:W-:Y:S02]  /*15510*/  ISETP.GE.AND P3, PT, R35, 0x51, PT ;  /* 0x000000512300780c */ /* 0x000fe40003f66270 */
[----:B------:R-:W-:-:S02]  /*15520*/  ISETP.LT.OR P5, PT, R34, 0x1, !P2 ;  /* 0x000000012200780c */ /* 0x000fc400057a1670 */
[----:B------:R-:W-:Y:S02]  /*15530*/  F2FP.SATFINITE.E4M3.F32.PACK_AB_MERGE_C R9, RZ, R4, RZ ;  /* 0x00000004ff09723e */ /* 0x000fe400048070ff */
[C---:B------:R-:W-:Y:S02]  /*15540*/  ISETP.LT.OR P2, PT, R34.reuse, 0x9, !P2 ;  /* 0x000000092200780c */ /* 0x040fe40005741670 */
[C---:B------:R-:W-:Y:S02]  /*15550*/  ISETP.LT.OR P0, PT, R34.reuse, 0x9, !P0 ;  /* 0x000000092200780c */ /* 0x040fe40004701670 */
[----:B------:R-:W-:Y:S02]  /*15560*/  ISETP.LT.OR P4, PT, R34, 0x1, !P3 ;  /* 0x000000012200780c */ /* 0x000fe40005f81670 */
[----:B------:R-:W-:Y:S01]  /*15570*/  F2FP.SATFINITE.E4M3.F32.PACK_AB_MERGE_C R5, RZ, R0, RZ ;  /* 0x00000000ff05723e */ /* 0x000fe200048070ff */
[----:B------:R0:W-:Y:S01]  /*15580*/  @!P1 STG.E.U8 desc[UR18][R26.64+0x40], R7 ;  /* 0x000040071a009986 */ /* 0x0001e2000c101112 */
[----:B------:R-:W-:-:S03]  /*15590*/  F2FP.SATFINITE.E4M3.F32.PACK_AB_MERGE_C R3, RZ, R3, RZ ;  /* 0x00000003ff03723e */ /* 0x000fc600048070ff */
[----:B------:R-:W-:Y:S04]  /*155a0*/  @!P6 STG.E.U8 desc[UR18][R24.64+0x49], R11 ;  /* 0x0000490b1800e986 */ /* 0x000fe8000c101112 */
[----:B------:R1:W-:Y:S01]  /*155b0*/  @!P5 STG.E.U8 desc[UR18][R24.64+0x48], R9 ;  /* 0x000048091800d986 */ /* 0x0003e2000c101112 */
[----:B0-----:R-:W-:-:S03]  /*155c0*/  F2FP.SATFINITE.E4M3.F32.PACK_AB_MERGE_C R7, RZ, R2, RZ ;  /* 0x00000002ff07723e */ /* 0x001fc600048070ff */
[----:B------:R-:W-:Y:S04]  /*155d0*/  @!P2 STG.E.U8 desc[UR18][R26.64+0x48], R5 ;  /* 0x000048051a00a986 */ /* 0x000fe8000c101112 */
[----:B------:R-:W-:Y:S04]  /*155e0*/  @!P0 STG.E.U8 desc[UR18][R26.64+0x49], R7 ;  /* 0x000049071a008986 */ /* 0x000fe8000c101112 */
[----:B------:R0:W-:Y:S01]  /*155f0*/  @!P4 STG.E.U8 desc[UR18][R24.64+0x50], R3 ;  /* 0x000050031800c986 */ /* 0x0001e2000c101112 */
[----:B------:R-:W-:-:S03]  /*15600*/  FMUL R4, R223, UR25 ;  /* 0x00000019df047c20 */ /* 0x000fc60008400000 */
[----:B------:R-:W4:Y:S02]  /*15610*/  LDL.LU R223, [R1+0x34] ;  /* 0x0000340001df7983 */ /* 0x000f240000300800 */
[----:B-1----:R-:W-:Y:S01]  /*15620*/  F2FP.SATFINITE.E4M3.F32.PACK_AB_MERGE_C R9, RZ, R4, RZ ;  /* 0x00000004ff09723e */ /* 0x002fe200048070ff */
[----:B---3--:R-:W-:Y:S02]  /*15630*/  FMUL R0, R220, UR25 ;  /* 0x00000019dc007c20 */ /* 0x008fe40008400000 */
[----:B------:R-:W3:Y:S03]  /*15640*/  LDL.LU R220, [R1+0x38] ;  /* 0x0000380001dc7983 */ /* 0x000ee60000300800 */
[----:B------:R-:W-:Y:S01]  /*15650*/  F2FP.SATFINITE.E4M3.F32.PACK_AB_MERGE_C R11, RZ, R0, RZ ;  /* 0x00000000ff0b723e */ /* 0x000fe200048070ff */
[----:B--2---:R-:W-:Y:S01]  /*15660*/  FMUL R0, R222, UR25 ;  /* 0x00000019de007c20 */ /* 0x004fe20008400000 */
[----:B----4-:R-:W-:Y:S01]  /*15670*/  FMUL R2, R224, UR25 ;  /* 0x00000019e0027c20 */ /* 0x010fe20008400000 */
[----:B------:R-:W2:Y:S04]  /*15680*/  LDL.LU R222, [R1+0x3c] ;  /* 0x00003c0001de7983 */ /* 0x000ea80000300800 */
[----:B------:R-:W4:Y:S01]  /*15690*/  LDL.LU R224, [R1+0x40] ;  /* 0x0000400001e07983 */ /* 0x000f220000300800 */
[----:B0-----:R-:W-:-:S03]  /*156a0*/  FMUL R3, R225, UR25 ;  /* 0x00000019e1037c20 */ /* 0x001fc60008400000 */
[----:B------:R-:W4:Y:S01]  /*156b0*/  LDL.LU R225, [R1+0x44] ;  /* 0x0000440001e17983 */ /* 0x000f220000300800 */
[----:B------:R-:W-:Y:S01]  /*156c0*/  F2FP.SATFINITE.E4M3.F32.PACK_AB_MERGE_C R5, RZ, R0, RZ ;  /* 0x00000000ff05723e */ /* 0x000fe200048070ff */
[----:B------:R-:W-:Y:S02]  /*156d0*/  FMUL R4, R227, UR25 ;  /* 0x00000019e3047c20 */ /* 0x000fe40008400000 */
[----:B------:R-:W4:Y:S01]  /*156e0*/  LDL.LU R227, [R1+0x48] ;  /* 0x0000480001e37983 */ /* 0x000f220000300800 */
[----:B------:R-:W-:-:S03]  /*156f0*/  FMUL R0, R226, UR25 ;  /* 0x00000019e2007c20 */ /* 0x000fc60008400000 */
[----:B------:R-:W4:Y:S01]  /*15700*/  LDL.LU R226, [R1+0x4c] ;  /* 0x00004c0001e27983 */ /* 0x000f220000300800 */
[C---:B------:R-:W-:Y:S02]  /*15710*/  ISETP.GE.AND P1, PT, R35.reuse, 0x52, PT ;  /* 0x000000522300780c */ /* 0x040fe40003f26270 */
[----:B------:R-:W-:Y:S02]  /*15720*/  ISETP.GE.AND P2, PT, R35, 0x5a, PT ;  /* 0x0000005a2300780c */ /* 0x000fe40003f46270 */
[C---:B------:R-:W-:Y:S02]  /*15730*/  ISETP.LT.OR P5, PT, R34.reuse, 0x1, !P1 ;  /* 0x000000012200780c */ /* 0x040fe40004fa1670 */
[C---:B------:R-:W-:Y:S02]  /*15740*/  ISETP.LT.OR P3, PT, R34.reuse, 0x9, !P3 ;  /* 0x000000092200780c */ /* 0x040fe40005f61670 */
[C---:B------:R-:W-:Y:S02]  /*15750*/  ISETP.LT.OR P1, PT, R34.reuse, 0x9, !P1 ;  /* 0x000000092200780c */ /* 0x040fe40004f21670 */
[----:B------:R-:W-:-:S02]  /*15760*/  ISETP.LT.OR P4, PT, R34, 0x1, !P2 ;  /* 0x000000012200780c */ /* 0x000fc40005781670 */
[----:B------:R-:W-:Y:S02]  /*15770*/  ISETP.GE.AND P0, PT, R35, 0x59, PT ;  /* 0x000000592300780c */ /* 0x000fe40003f06270 */
[----:B------:R-:W-:Y:S02]  /*15780*/  F2FP.SATFINITE.E4M3.F32.PACK_AB_MERGE_C R7, RZ, R2, RZ ;  /* 0x00000002ff07723e */ /* 0x000fe400048070ff */
[----:B------:R-:W-:Y:S01]  /*15790*/  F2FP.SATFINITE.E4M3.F32.PACK_AB_MERGE_C R3, RZ, R3, RZ ;  /* 0x00000003ff03723e */ /* 0x000fe200048070ff */
[----:B------:R0:W-:Y:S01]  /*157a0*/  @!P5 STG.E.U8 desc[UR18][R24.64+0x51], R9 ;  /* 0x000051091800d986 */ /* 0x0001e2000c101112 */
[----:B------:R-:W-:-:S03]  /*157b0*/  ISETP.LT.OR P2, PT, R34, 0x9, !P2 ;  /* 0x000000092200780c */ /* 0x000fc60005741670 */
[----:B------:R1:W-:Y:S01]  /*157c0*/  @!P3 STG.E.U8 desc[UR18][R26.64+0x50], R11 ;  /* 0x0000500b1a00b986 */ /* 0x0003e2000c101112 */
[----:B------:R-:W-:-:S03]  /*157d0*/  ISETP.LT.OR P3, PT, R34, 0x1, !P0 ;  /* 0x000000012200780c */ /* 0x000fc60004761670 */
[----:B------:R1:W-:Y:S04]  /*157e0*/  @!P1 STG.E.U8 desc[UR18][R26.64+0x51], R5 ;  /* 0x000051051a009986 */ /* 0x0003e8000c101112 */
[----:B------:R2:W-:Y:S01]  /*157f0*/  @!P4 STG.E.U8 desc[UR18][R24.64+0x59], R3 ;  /* 0x000059031800c986 */ /* 0x0005e2000c101112 */
[----:B0-----:R-:W-:Y:S02]  /*15800*/  F2FP.SATFINITE.E4M3.F32.PACK_AB_MERGE_C R9, RZ, R4, RZ ;  /* 0x00000004ff09723e */ /* 0x001fe400048070ff */
[----:B-1----:R-:W-:-:S03]  /*15810*/  F2FP.SATFINITE.E4M3.F32.PACK_AB_MERGE_C R11, RZ, R0, RZ ;  /* 0x00000000ff0b723e */ /* 0x002fc600048070ff */
[----:B------:R0:W-:Y:S04]  /*15820*/  @!P3 STG.E.U8 desc[UR18][R24.64+0x58], R7 ;  /* 0x000058071800b986 */ /* 0x0001e8000c101112 */
[----:B------:R1:W-:Y:S01]  /*15830*/  @!P2 STG.E.U8 desc[UR18][R26.64+0x59], R11 ;  /* 0x0000590b1a00a986 */ /* 0x0003e2000c101112 */
[----:B------:R-:W-:-:S05]  /*15840*/  FMUL R0, R223, UR25 ;  /* 0x00000019df007c20 */ /* 0x000fca0008400000 */
[----:B------:R-:W-:Y:S01]  /*15850*/  F2FP.SATFINITE.E4M3.F32.PACK_AB_MERGE_C R5, RZ, R0, RZ ;  /* 0x00000000ff05723e */ /* 0x000fe200048070ff */
[----:B---3--:R-:W-:Y:S02]  /*15860*/  FMUL R2, R220, UR25 ;  /* 0x00000019dc027c20 */ /* 0x008fe40008400000 */
[----:B------:R-:W3:Y:S01]  /*15870*/  LDL.LU R220, [R1+0x50] ;  /* 0x0000500001dc7983 */ /* 0x000ee20000300800 */
[----:B--2---:R-:W-:-:S03]  /*15880*/  FMUL R3, R222, UR25 ;  /* 0x00000019de037c20 */ /* 0x004fc60008400000 */
[----:B------:R-:W2:Y:S01]  /*15890*/  LDL.LU R222, [R1+0x54] ;  /* 0x0000540001de7983 */ /* 0x000ea20000300800 */
[----:B----4-:R-:W-:-:S03]  /*158a0*/  FMUL R4, R224, UR25 ;  /* 0x00000019e0047c20 */ /* 0x010fc60008400000 */
[----:B------:R-:W4:Y:S01]  /*158b0*/  LDL.LU R224, [R1+0x58] ;  /* 0x0000580001e07983 */ /* 0x000f220000300800 */
[----:B------:R-:W-:-:S03]  /*158c0*/  FMUL R0, R225, UR25 ;  /* 0x00000019e1007c20 */ /* 0x000fc60008400000 */
[----:B------:R-:W4:Y:S01]  /*158d0*/  LDL.LU R225, [R1+0x5c] ;  /* 0x00005c0001e17983 */ /* 0x000f220000300800 */
[----:B0-----:R-:W-:Y:S02]  /*158e0*/  F2FP.SATFINITE.E4M3.F32.PACK_AB_MERGE_C R7, RZ, R2, RZ ;  /* 0x00000002ff07723e */ /* 0x001fe400048070ff */
[----:B-1----:R-:W-:Y:S01]  /*158f0*/  F2FP.SATFINITE.E4M3.F32.PACK_AB_MERGE_C R11, RZ, R0, RZ ;  /* 0x00000000ff0b723e */ /* 0x002fe200048070ff */
[----:B------:R-:W-:Y:S02]  /*15900*/  FMUL R0, R227, UR25 ;  /* 0x00000019e3007c20 */ /* 0x000fe40008400000 */
[----:B------:R-:W4:Y:S01]  /*15910*/  LDL.LU R227, [R1+0x60] ;  /* 0x0000600001e37983 */ /* 0x000f220000300800 */
[----:B------:R-:W-:-:S03]  /*15920*/  FMUL R2, R226, UR25 ;  /* 0x00000019e2027c20 */ /* 0x000fc60008400000 */
[----:B------:R-:W4:Y:S01]  /*15930*/  LDL.LU R226, [R1+0x64] ;  /* 0x0000640001e27983 */ /* 0x000f220000300800 */
[C---:B------:R-:W-:Y:S02]  /*15940*/  ISETP.LT.OR P0, PT, R34.reuse, 0x9, !P0 ;  /* 0x000000092200780c */ /* 0x040fe40004701670 */
[----:B------:R-:W-:Y:S01]  /*15950*/  ISETP.GE.AND P2, PT, R35, 0x62, PT ;  /* 0x000000622300780c */ /* 0x000fe20003f46270 */
[----:B------:R-:W4:Y:S03]  /*15960*/  LDL.LU R223, [R1+0x68] ;  /* 0x0000680001df7983 */ /* 0x000f260000300800 */
[----:B------:R-:W-:-:S07]  /*15970*/  ISETP.LT.OR P3, PT, R34, 0x1, !P2 ;  /* 0x000000012200780c */ /* 0x000fce0005761670 */
[----:B------:R0:W-:Y:S01]  /*15980*/  @!P0 STG.E.U8 desc[UR18][R26.64+0x58], R9 ;  /* 0x000058091a008986 */ /* 0x0001e2000c101112 */
[----:B------:R-:W-:-:S04]  /*15990*/  ISETP.GE.AND P0, PT, R35, 0x61, PT ;  /* 0x000000612300780c */ /* 0x000fc80003f06270 */
[C---:B------:R-:W-:Y:S02]  /*159a0*/  ISETP.LT.OR P4, PT, R34.reuse, 0x1, !P0 ;  /* 0x000000012200780c */ /* 0x040fe40004781670 */
[C---:B------:R-:W-:Y:S02]  /*159b0*/  ISETP.LT.OR P0, PT, R34.reuse, 0x9, !P0 ;  /* 0x000000092200780c */ /* 0x040fe40004701670 */
[----:B------:R-:W-:Y:S02]  /*159c0*/  ISETP.GE.AND P1, PT, R35, 0x69, PT ;  /* 0x000000692300780c */ /* 0x000fe40003f26270 */
[----:B------:R-:W-:Y:S01]  /*159d0*/  F2FP.SATFINITE.E4M3.F32.PACK_AB_MERGE_C R3, RZ, R3, RZ ;  /* 0x00000003ff03723e */ /* 0x000fe200048070ff */
[----:B------:R-:W-:Y:S01]  /*159e0*/  @!P3 STG.E.U8 desc[UR18][R24.64+0x61], R7 ;  /* 0x000061071800b986 */ /* 0x000fe2000c101112 */
[C---:B------:R-:W-:Y:S02]  /*159f0*/  ISETP.LT.OR P2, PT, R34.reuse, 0x9, !P2 ;  /* 0x000000092200780c */ /* 0x040fe40005741670 */
[----:B------:R-:W-:-:S03]  /*15a00*/  ISETP.LT.OR P5, PT, R34, 0x1, !P1 ;  /* 0x000000012200780c */ /* 0x000fc60004fa1670 */
[----:B------:R1:W-:Y:S01]  /*15a10*/  @!P4 STG.E.U8 desc[UR18][R24.64+0x60], R5 ;  /* 0x000060051800c986 */ /* 0x0003e2000c101112 */
[----:B------:R-:W-:-:S03]  /*15a20*/  ISETP.GE.AND P3, PT, R35, 0x6a, PT ;  /* 0x0000006a2300780c */ /* 0x000fc60003f66270 */
[----:B------:R3:W-:Y:S01]  /*15a30*/  @!P0 STG.E.U8 desc[UR18][R26.64+0x60], R3 ;  /* 0x000060031a008986 */ /* 0x0007e2000c101112 */
[----:B0-----:R-:W-:Y:S02]  /*15a40*/  F2FP.SATFINITE.E4M3.F32.PACK_AB_MERGE_C R9, RZ, R4, RZ ;  /* 0x00000004ff09723e */ /* 0x001fe400048070ff */
[C---:B------:R-:W-:Y:S02]  /*15a50*/  ISETP.LT.OR P4, PT, R34.reuse, 0x1, !P3 ;  /* 0x000000012200780c */ /* 0x040fe40005f81670 */
[----:B------:R-:W-:Y:S02]  /*15a60*/  ISETP.LT.OR P3, PT, R34, 0x9, !P3 ;  /* 0x000000092200780c */ /* 0x000fe40005f61670 */
[----:B-1----:R-:W-:Y:S01]  /*15a70*/  F2FP.SATFINITE.E4M3.F32.PACK_AB_MERGE_C R5, RZ, R0, RZ ;  /* 0x00000000ff05723e */ /* 0x002fe200048070ff */
[----:B------:R-:W-:Y:S04]  /*15a80*/  @!P2 STG.E.U8 desc[UR18][R26.64+0x61], R9 ;  /* 0x000061091a00a986 */ /* 0x000fe8000c101112 */
[----:B------:R0:W-:Y:S01]  /*15a90*/  @!P5 STG.E.U8 desc[UR18][R24.64+0x68], R11 ;  /* 0x0000680b1800d986 */ /* 0x0001e2000c101112 */
[----:B------:R-:W-:-:S03]  /*15aa0*/  F2FP.SATFINITE.E4M3.F32.PACK_AB_MERGE_C R7, RZ, R2, RZ ;  /* 0x00000002ff07723e */ /* 0x000fc600048070ff */
[----:B------:R-:W-:Y:S01]  /*15ab0*/  @!P4 STG.E.U8 desc[UR18][R24.64+0x69], R5 ;  /* 0x000069051800c986 */ /* 0x000fe2000c101112 */
[----:B---3--:R-:W-:-:S03]  /*15ac0*/  FMUL R3, R220, UR25 ;  /* 0x00000019dc037c20 */ /* 0x008fc60008400000 */
[----:B------:R-:W3:Y:S01]  /*15ad0*/  LDL.LU R220, [R1+0x6c] ;  /* 0x00006c0001dc7983 */ /* 0x000ee20000300800 */
[----:B--2---:R-:W-:-:S03]  /*15ae0*/  FMUL R4, R222, UR25 ;  /* 0x00000019de047c20 */ /* 0x004fc60008400000 */
[----:B------:R-:W2:Y:S01]  /*15af0*/  LDL.LU R222, [R1+0x70] ;  /* 0x0000700001de7983 */ /* 0x000ea20000300800 */
[----:B----4-:R-:W-:-:S03]  /*15b00*/  FMUL R0, R224, UR25 ;  /* 0x00000019e0007c20 */ /* 0x010fc60008400000 */
[----:B------:R-:W4:Y:S01]  /*15b10*/  LDL.LU R224, [R1+0x74] ;  /* 0x0000740001e07983 */ /* 0x000f220000300800 */
[----:B------:R-:W-:Y:S02]  /*15b20*/  F2FP.SATFINITE.E4M3.F32.PACK_AB_MERGE_C R3, RZ, R3, RZ ;  /* 0x00000003ff03723e */ /* 0x000fe400048070ff */
[----:B0-----:R-:W-:Y:S01]  /*15b30*/  F2FP.SATFINITE.E4M3.F32.PACK_AB_MERGE_C R11, RZ, R0, RZ ;  /* 0x00000000ff0b723e */ /* 0x001fe200048070ff */
[----:B------:R-:W-:Y:S02]  /*15b40*/  FMUL R0, R225, UR25 ;  /* 0x00000019e1007c20 */ /* 0x000fe40008400000 */
[----:B------:R-:W4:Y:S01]  /*15b50*/  LDL.LU R225, [R1+0x78] ;  /* 0x0000780001e17983 */ /* 0x000f220000300800 */
[----:B------:R-:W-:-:S03]  /*15b60*/  FMUL R2, R227, UR25 ;  /* 0x00000019e3027c20 */ /* 0x000fc60008400000 */
        /* <DEDUP_REMOVED lines=10> */
[C---:B------:R-:W-:Y:S02]  /*15c10*/  ISETP.LT.OR P2, PT, R34.reuse, 0x9, !P2 ;  /* 0x000000092200780c */ /* 0x040fe40005741670 */
[C---:B------:R-:W-:Y:S02]  /*15c20*/  ISETP.LT.OR P0, PT, R34.reuse, 0x9, !P0 ;  /* 0x000000092200780c */ /* 0x040fe40004701670 */
[----:B------:R-:W-:Y:S02]  /*15c30*/  ISETP.LT.OR P4, PT, R34, 0x1, !P3 ;  /* 0x000000012200780c */ /* 0x000fe40005f81670 */
[----:B------:R-:W-:Y:S01]  /*15c40*/  F2FP.SATFINITE.E4M3.F32.PACK_AB_MERGE_C R5, RZ, R0, RZ ;  /* 0x00000000ff05723e */ /* 0x000fe200048070ff */
[----:B------:R0:W-:Y:S01]  /*15c50*/  @!P1 STG.E.U8 desc[UR18][R26.64+0x68], R7 ;  /* 0x000068071a009986 */ /* 0x0001e2000c101112 */
[----:B------:R-:W-:Y:S01]  /*15c60*/  F2FP.SATFINITE.E4M3.F32.PACK_AB_MERGE_C R9, RZ, R4, RZ ;  /* 0x00000004ff09723e */ /* 0x000fe200048070ff */
[----:B------:R-:W-:Y:S02]  /*15c70*/  FMUL R4, R223, UR25 ;  /* 0x00000019df047c20 */ /* 0x000fe40008400000 */
[----:B------:R-:W-:Y:S01]  /*15c80*/  @!P6 STG.E.U8 desc[UR18][R24.64+0x71], R11 ;  /* 0x0000710b1800e986 */ /* 0x000fe2000c101112 */
[----:B------:R-:W-:-:S03]  /*15c90*/  F2FP.SATFINITE.E4M3.F32.PACK_AB_MERGE_C R3, RZ, R3, RZ ;  /* 0x00000003ff03723e */ /* 0x000fc600048070ff */
[----:B------:R-:W4:Y:S01]  /*15ca0*/  LDL.LU R223, [R1+0x84] ;  /* 0x0000840001df7983 */ /* 0x000f220000300800 */
[----:B0-----:R-:W-:-:S03]  /*15cb0*/  F2FP.SATFINITE.E4M3.F32.PACK_AB_MERGE_C R7, RZ, R2, RZ ;  /* 0x00000002ff07723e */ /* 0x001fc600048070ff */
[----:B------:R0:W-:Y:S04]  /*15cc0*/  @!P5 STG.E.U8 desc[UR18][R24.64+0x70], R9 ;  /* 0x000070091800d986 */ /* 0x0001e8000c101112 */
[----:B------:R-:W-:Y:S04]  /*15cd0*/  @!P2 STG.E.U8 desc[UR18][R26.64+0x70], R5 ;  /* 0x000070051a00a986 */ /* 0x000fe8000c101112 */
[----:B------:R-:W-:Y:S04]  /*15ce0*/  @!P0 STG.E.U8 desc[UR18][R26.64+0x71], R7 ;  /* 0x000071071a008986 */ /* 0x000fe8000c101112 */
[----:B------:R1:W-:Y:S01]  /*15cf0*/  @!P4 STG.E.U8 desc[UR18][R24.64+0x78], R3 ;  /* 0x000078031800c986 */ /* 0x0003e2000c101112 */
[----:B0-----:R-:W-:Y:S01]  /*15d00*/  F2FP.SATFINITE.E4M3.F32.PACK_AB_MERGE_C R9, RZ, R4, RZ ;  /* 0x00000004ff09723e */ /* 0x001fe200048070ff */
[----:B---3--:R-:W-:-:S02]  /*15d10*/  FMUL R0, R220, UR25 ;  /* 0x00000019dc007c20 */ /* 0x008fc40008400000 */
[----:B------:R-:W3:Y:S03]  /*15d20*/  LDL.LU R220, [R1+0x88] ;  /* 0x0000880001dc7983 */ /* 0x000ee60000300800 */
[----:B------:R-:W-:Y:S01]  /*15d30*/  F2FP.SATFINITE.E4M3.F32.PACK_AB_MERGE_C R11, RZ, R0, RZ ;  /* 0x00000000ff0b723e */ /* 0x000fe200048070ff */
[----:B--2---:R-:W-:Y:S02]  /*15d40*/  FMUL R0, R222, UR25 ;  /* 0x00000019de007c20 */ /* 0x004fe40008400000 */
[----:B------:R-:W2:Y:S01]  /*15d50*/  LDL.LU R222, [R1+0x8c] ;  /* 0x00008c0001de7983 */ /* 0x000ea20000300800 */
[----:B----4-:R-:W-:-:S03]  /*15d60*/  FMUL R2, R224, UR25 ;  /* 0x00000019e0027c20 */ /* 0x010fc60008400000 */
[----:B------:R-:W4:Y:S01]  /*15d70*/  LDL.LU R224, [R1+0x90] ;  /* 0x0000900001e07983 */ /* 0x000f220000300800 */
[----:B-1----:R-:W-:-:S03]  /*15d80*/  FMUL R3, R225, UR25 ;  /* 0x00000019e1037c20 */ /* 0x002fc60008400000 */
        /* <DEDUP_REMOVED lines=13> */
[----:B------:R-:W-:-:S03]  /*15e60*/  F2FP.SATFINITE.E4M3.F32.PACK_AB_MERGE_C R3, RZ, R3, RZ ;  /* 0x00000003ff03723e */ /* 0x000fc600048070ff */
[----:B------:R0:W-:Y:S01]  /*15e70*/  @!P5 STG.E.U8 desc[UR18][R24.64+0x79], R9 ;  /* 0x000079091800d986 */ /* 0x0001e2000c101112 */
[----:B------:R-:W-:-:S03]  /*15e80*/  ISETP.LT.OR P2, PT, R34, 0x9, !P2 ;  /* 0x000000092200780c */ /* 0x000fc60005741670 */
[----:B------:R1:W-:Y:S01]  /*15e90*/  @!P3 STG.E.U8 desc[UR18][R26.64+0x78], R11 ;  /* 0x0000780b1a00b986 */ /* 0x0003e2000c101112 */
[----:B------:R-:W-:Y:S02]  /*15ea0*/  ISETP.LT.OR P3, PT, R34, 0x1, !P0 ;  /* 0x000000012200780c */ /* 0x000fe40004761670 */
[----:B------:R-:W-:Y:S01]  /*15eb0*/  F2FP.SATFINITE.E4M3.F32.PACK_AB_MERGE_C R7, RZ, R2, RZ ;  /* 0x00000002ff07723e */ /* 0x000fe200048070ff */
[----:B------:R1:W-:Y:S04]  /*15ec0*/  @!P1 STG.E.U8 desc[UR18][R26.64+0x79], R5 ;  /* 0x000079051a009986 */ /* 0x0003e8000c101112 */
[----:B------:R2:W-:Y:S01]  /*15ed0*/  @!P4 STG.E.U8 desc[UR18][R24.64+0x81], R3 ;  /* 0x000081031800c986 */ /* 0x0005e2000c101112 */
[----:B0-----:R-:W-:Y:S02]  /*15ee0*/  F2FP.SATFINITE.E4M3.F32.PACK_AB_MERGE_C R9, RZ, R4, RZ ;  /* 0x00000004ff09723e */ /* 0x001fe400048070ff */
[----:B-1----:R-:W-:Y:S01]  /*15ef0*/  F2FP.SATFINITE.E4M3.F32.PACK_AB_MERGE_C R11, RZ, R0, RZ ;  /* 0x00000000ff0b723e */ /* 0x002fe200048070ff */
[----:B------:R-:W-:-:S02]  /*15f00*/  FMUL R0, R223, UR25 ;  /* 0x00000019df007c20 */ /* 0x000fc40008400000 */
[----:B------:R0:W-:Y:S03]  /*15f10*/  @!P3 STG.E.U8 desc[UR18][R24.64+0x80], R7 ;  /* 0x000080071800b986 */ /* 0x0001e6000c101112 */
[----:B------:R-:W-:Y:S01]  /*15f20*/  F2FP.SATFINITE.E4M3.F32.PACK_AB_MERGE_C R5, RZ, R0, RZ ;  /* 0x00000000ff05723e */ /* 0x000fe200048070ff */
[----:B------:R1:W-:Y:S01]  /*15f30*/  @!P2 STG.E.U8 desc[UR18][R26.64+0x81], R11 ;  /* 0x0000810b1a00a986 */ /* 0x0003e2000c101112 */
[----:B---3--:R-:W-:-:S03]  /*15f40*/  FMUL R2, R220, UR25 ;  /* 0x00000019dc027c20 */ /* 0x008fc60008400000 */
        /* <DEDUP_REMOVED lines=22> */
[C---:B------:R-:W-:Y:S02]  /*160b0*/  ISETP.LT.OR P2, PT, R34.reuse, 0x9, !P2 ;  /* 0x000000092200780c */ /* 0x040fe40005741670 */
[----:B------:R-:W-:Y:S01]  /*160c0*/  ISETP.LT.OR P5, PT, R34, 0x1, !P1 ;  /* 0x000000012200780c */ /* 0x000fe20004fa1670 */
[----:B------:R-:W-:Y:S01]  /*160d0*/  @!P3 STG.E.U8 desc[UR18][R24.64+0x89], R7 ;  /* 0x000089071800b986 */ /* 0x000fe2000c101112 */
[----:B------:R-:W-:-:S02]  /*160e0*/  F2FP.SATFINITE.E4M3.F32.PACK_AB_MERGE_C R3, RZ, R3, RZ ;  /* 0x00000003ff03723e */ /* 0x000fc400048070ff */
[----:B------:R-:W-:Y:S01]  /*160f0*/  ISETP.GE.AND P3, PT, R35, 0x92, PT ;  /* 0x000000922300780c */ /* 0x000fe20003f66270 */
[----:B------:R1:W-:Y:S01]  /*16100*/  @!P4 STG.E.U8 desc[UR18][R24.64+0x88], R5 ;  /* 0x000088051800c986 */ /* 0x0003e2000c101112 */
[----:B0-----:R-:W-:Y:S02]  /*16110*/  F2FP.SATFINITE.E4M3.F32.PACK_AB_MERGE_C R9, RZ, R4, RZ ;  /* 0x00000004ff09723e */ /* 0x001fe400048070ff */
[C---:B------:R-:W-:Y:S01]  /*16120*/  ISETP.LT.OR P4, PT, R34.reuse, 0x1, !P3 ;  /* 0x000000012200780c */ /* 0x040fe20005f81670 */
[----:B------:R3:W-:Y:S01]  /*16130*/  @!P0 STG.E.U8 desc[UR18][R26.64+0x88], R3 ;  /* 0x000088031a008986 */ /* 0x0007e2000c101112 */
[----:B------:R-:W-:-:S03]  /*16140*/  ISETP.LT.OR P3, PT, R34, 0x9, !P3 ;  /* 0x000000092200780c */ /* 0x000fc60005f61670 */
[----:B------:R-:W-:Y:S01]  /*16150*/  @!P2 STG.E.U8 desc[UR18][R26.64+0x89], R9 ;  /* 0x000089091a00a986 */ /* 0x000fe2000c101112 */
[----:B-1----:R-:W-:-:S03]  /*16160*/  F2FP.SATFINITE.E4M3.F32.PACK_AB_MERGE_C R5, RZ, R0, RZ ;  /* 0x00000000ff05723e */ /* 0x002fc600048070ff */
[----:B------:R0:W-:Y:S01]  /*16170*/  @!P5 STG.E.U8 desc[UR18][R24.64+0x90], R11 ;  /* 0x0000900b1800d986 */ /* 0x0001e2000c101112 */
[----:B------:R-:W-:-:S03]  /*16180*/  F2FP.SATFINITE.E4M3.F32.PACK_AB_MERGE_C R7, RZ, R2, RZ ;  /* 0x00000002ff07723e */ /* 0x000fc600048070ff */
[----:B------:R-:W-:Y:S01]  /*16190*/  @!P4 STG.E.U8 desc[UR18][R24.64+0x91], R5 ;  /* 0x000091051800c986 */ /* 0x000fe2000c101112 */
[----:B---3--:R-:W-:-:S03]  /*161a0*/  FMUL R3, R220, UR25 ;  /* 0x00000019dc037c20 */ /* 0x008fc60008400000 */
[----:B------:R-:W3:Y:S01]  /*161b0*/  LDL.LU R220, [R1+0xbc] ;  /* 0x0000bc0001dc7983 */ /* 0x000ee20000300800 */
[----:B--2---:R-:W-:-:S03]  /*161c0*/  FMUL R4, R222, UR25 ;  /* 0x00000019de047c20 */ /* 0x004fc60008400000 */
[----:B------:R-:W2:Y:S01]  /*161d0*/  LDL.LU R222, [R1+0xc0] ;  /* 0x0000c00001de7983 */ /* 0x000ea20000300800 */
[----:B----4-:R-:W-:Y:S01]  /*161e0*/  FMUL R0, R224, UR25 ;  /* 0x00000019e0007c20 */ /* 0x010fe20008400000 */
[----:B------:R-:W-:Y:S02]  /*161f0*/  F2FP.SATFINITE.E4M3.F32.PACK_AB_MERGE_C R3, RZ, R3, RZ ;  /* 0x00000003ff03723e */ /* 0x000fe400048070ff */
[----:B------:R-:W4:Y:S02]  /*16200*/  LDL.LU R224, [R1+0xc4] ;  /* 0x0000c40001e07983 */ /* 0x000f240000300800 */
[----:B0-----:R-:W-:Y:S01]  /*16210*/  F2FP.SATFINITE.E4M3.F32.PACK_AB_MERGE_C R11, RZ, R0, RZ ;  /* 0x00000000ff0b723e */ /* 0x001fe200048070ff */
[----:B------:R-:W-:Y:S02]  /*16220*/  FMUL R0, R225, UR25 ;  /* 0x00000019e1007c20 */ /* 0x000fe40008400000 */
[----:B------:R-:W4:Y:S04]  /*16230*/  LDL.LU R225, [R1+0xc8] ;  /* 0x0000c80001e17983 */ /* 0x000f280000300800 */
[----:B------:R0:W-:Y:S01]  /*16240*/  @!P3 STG.E.U8 desc[UR18][R26.64+0x91], R3 ;  /* 0x000091031a00b986 */ /* 0x0001e2000c101112 */
[----:B------:R-:W-:-:S03]  /*16250*/  FMUL R2, R227, UR25 ;  /* 0x00000019e3027c20 */ /* 0x000fc60008400000 */
[----:B------:R-:W4:Y:S01]  /*16260*/  LDL.LU R227, [R1+0xcc] ;  /* 0x0000cc0001e37983 */ /* 0x000f220000300800 */
[----:B0-----:R-:W-:-:S03]  /*16270*/  FMUL R3, R226, UR25 ;  /* 0x00000019e2037c20 */ /* 0x001fc60008400000 */
[----:B------:R-:W4:Y:S01]  /*16280*/  LDL.LU R226, [R1+0xd0] ;  /* 0x0000d00001e27983 */ /* 0x000f220000300800 */
[C---:B------:R-:W-:Y:S02]  /*16290*/  ISETP.GE.AND P0, PT, R35.reuse, 0x9a, PT ;  /* 0x0000009a2300780c */ /* 0x040fe40003f06270 */
[C---:B------:R-:W-:Y:S02]  /*162a0*/  ISETP.LT.OR P1, PT, R34.reuse, 0x9, !P1 ;  /* 0x000000092200780c */ /* 0x040fe40004f21670 */
[C---:B------:R-:W-:Y:S02]  /*162b0*/  ISETP.GE.AND P2, PT, R35.reuse, 0x99, PT ;  /* 0x000000992300780c */ /* 0x040fe40003f46270 */
[----:B------:R-:W-:Y:S02]  /*162c0*/  ISETP.GE.AND P3, PT, R35, 0xa1, PT ;  /* 0x000000a12300780c */ /* 0x000fe40003f66270 */
[C---:B------:R-:W-:Y:S02]  /*162d0*/  ISETP.LT.OR P6, PT, R34.reuse, 0x1, !P0 ;  /* 0x000000012200780c */ /* 0x040fe400047c1670 */
[----:B------:R-:W-:-:S02]  /*162e0*/  ISETP.LT.OR P5, PT, R34, 0x1, !P2 ;  /* 0x000000012200780c */ /* 0x000fc400057a1670 */
[C---:B------:R-:W-:Y:S02]  /*162f0*/  ISETP.LT.OR P2, PT, R34.reuse, 0x9, !P2 ;  /* 0x000000092200780c */ /* 0x040fe40005741670 */
[C---:B------:R-:W-:Y:S02]  /*16300*/  ISETP.LT.OR P0, PT, R34.reuse, 0x9, !P0 ;  /* 0x000000092200780c */ /* 0x040fe40004701670 */
[----:B------:R-:W-:Y:S01]  /*16310*/  ISETP.LT.OR P4, PT, R34, 0x1, !P3 ;  /* 0x000000012200780c */ /* 0x000fe20005f81670 */
[----:B------:R0:W-:Y:S01]  /*16320*/  @!P1 STG.E.U8 desc[UR18][R26.64+0x90], R7 ;  /* 0x000090071a009986 */ /* 0x0001e2000c101112 */
[----:B------:R-:W-:Y:S01]  /*16330*/  F2FP.SATFINITE.E4M3.F32.PACK_AB_MERGE_C R9, RZ, R4, RZ ;  /* 0x00000004ff09723e */ /* 0x000fe200048070ff */
[----:B------:R-:W-:Y:S01]  /*16340*/  FMUL R4, R223, UR25 ;  /* 0x00000019df047c20 */ /* 0x000fe20008400000 */
[----:B------:R-:W-:Y:S01]  /*16350*/  F2FP.SATFINITE.E4M3.F32.PACK_AB_MERGE_C R5, RZ, R0, RZ ;  /* 0x00000000ff05723e */ /* 0x000fe200048070ff */
[----:B------:R-:W4:Y:S01]  /*16360*/  LDL.LU R223, [R1+0xd4] ;  /* 0x0000d40001df7983 */ /* 0x000f220000300800 */
[----:B------:R-:W-:-:S03]  /*16370*/  F2FP.SATFINITE.E4M3.F32.PACK_AB_MERGE_C R3, RZ, R3, RZ ;  /* 0x00000003ff03723e */ /* 0x000fc600048070ff */
[----:B------:R-:W-:Y:S01]  /*16380*/  @!P6 STG.E.U8 desc[UR18][R24.64+0x99], R11 ;  /* 0x0000990b1800e986 */ /* 0x000fe2000c101112 */
        /* <DEDUP_REMOVED lines=21> */
[C---:B------:R-:W-:Y:S02]  /*164e0*/  ISETP.LT.OR P3, PT, R34.reuse, 0x9, !P3 ;  /* 0x000000092200780c */ /* 0x040fe40005f61670 */
[C---:B------:R-:W-:Y:S02]  /*164f0*/  ISETP.LT.OR P5, PT, R34.reuse, 0x1, !P1 ;  /* 0x000000012200780c */ /* 0x040fe40004fa1670 */
[----:B------:R-:W-:Y:S02]  /*16500*/  ISETP.GE.AND P2, PT, R35, 0xaa, PT ;  /* 0x000000aa2300780c */ /* 0x000fe40003f46270 */
[C---:B------:R-:W-:Y:S02]  /*16510*/  ISETP.LT.OR P1, PT, R34.reuse, 0x9, !P1 ;  /* 0x000000092200780c */ /* 0x040fe40004f21670 */
[----:B------:R-:W-:-:S02]  /*16520*/  ISETP.LT.OR P4, PT, R34, 0x1, !P2 ;  /* 0x000000012200780c */ /* 0x000fc40005781670 */
[----:B------:R-:W-:Y:S02]  /*16530*/  ISETP.GE.AND P0, PT, R35, 0xa9, PT ;  /* 0x000000a92300780c */ /* 0x000fe40003f06270 */
[----:B------:R-:W-:-:S03]  /*16540*/  ISETP.LT.OR P2, PT, R34, 0x9, !P2 ;  /* 0x000000092200780c */ /* 0x000fc60005741670 */
[----:B------:R-:W-:Y:S01]  /*16550*/  @!P5 STG.E.U8 desc[UR18][R24.64+0xa1], R9 ;  /* 0x0000a1091800d986 */ /* 0x000fe2000c101112 */
[----:B------:R-:W-:-:S03]  /*16560*/  F2FP.SATFINITE.E4M3.F32.PACK_AB_MERGE_C R7, RZ, R2, RZ ;  /* 0x00000002ff07723e */ /* 0x000fc600048070ff */
[----:B------:R0:W-:Y:S01]  /*16570*/  @!P3 STG.E.U8 desc[UR18][R26.64+0xa0], R11 ;  /* 0x0000a00b1a00b986 */ /* 0x0001e2000c101112 */
[----:B------:R-:W-:Y:S02]  /*16580*/  ISETP.LT.OR P3, PT, R34, 0x1, !P0 ;  /* 0x000000012200780c */ /* 0x000fe40004761670 */
[----:B------:R-:W-:Y:S01]  /*16590*/  F2FP.SATFINITE.E4M3.F32.PACK_AB_MERGE_C R3, RZ, R3, RZ ;  /* 0x00000003ff03723e */ /* 0x000fe200048070ff */
[----:B------:R1:W-:Y:S04]  /*165a0*/  @!P1 STG.E.U8 desc[UR18][R26.64+0xa1], R5 ;  /* 0x0000a1051a009986 */ /* 0x0003e8000c101112 */
[----:B------:R2:W-:Y:S01]  /*165b0*/  @!P4 STG.E.U8 desc[UR18][R24.64+0xa9], R3 ;  /* 0x0000a9031800c986 */ /* 0x0005e2000c101112 */
[----:B0-----:R-:W-:Y:S01]  /*165c0*/  F2FP.SATFINITE.E4M3.F32.PACK_AB_MERGE_C R11, RZ, R0, RZ ;  /* 0x00000000ff0b723e */ /* 0x001fe200048070ff */
[----:B------:R-:W-:Y:S01]  /*165d0*/  FMUL R0, R223, UR25 ;  /* 0x00000019df007c20 */ /* 0x000fe20008400000 */
[----:B------:R-:W-:-:S04]  /*165e0*/  F2FP.SATFINITE.E4M3.F32.PACK_AB_MERGE_C R9, RZ, R4, RZ ;  /* 0x00000004ff09723e */ /* 0x000fc800048070ff */
[----:B-1----:R-:W-:Y:S01]  /*165f0*/  F2FP.SATFINITE.E4M3.F32.PACK_AB_MERGE_C R5, RZ, R0, RZ ;  /* 0x00000000ff05723e */ /* 0x002fe200048070ff */
[----:B------:R0:W-:Y:S04]  /*16600*/  @!P3 STG.E.U8 desc[UR18][R24.64+0xa8], R7 ;  /* 0x0000a8071800b986 */ /* 0x0001e8000c101112 */
[----:B------:R1:W-:Y:S01]  /*16610*/  @!P2 STG.E.U8 desc[UR18][R26.64+0xa9], R11 ;  /* 0x0000a90b1a00a986 */ /* 0x0003e2000c101112 */
[----:B---3--:R-:W-:-:S03]  /*16620*/  FMUL R2, R220, UR25 ;  /* 0x00000019dc027c20 */ /* 0x008fc60008400000 */
[----:B------:R-:W3:Y:S01]  /*16630*/  LDL.LU R220, [R1+0xf0] ;  /* 0x0000f00001dc7983 */ /* 0x000ee20000300800 */
[----:B--2---:R-:W-:-:S03]  /*16640*/  FMUL R3, R222, UR25 ;  /* 0x00000019de037c20 */ /* 0x004fc60008400000 */
[----:B------:R-:W2:Y:S01]  /*16650*/  LDL.LU R222, [R1+0xf4] ;  /* 0x0000f40001de7983 */ /* 0x000ea20000300800 */
[----:B----4-:R-:W-:-:S03]  /*16660*/  FMUL R4, R224, UR25 ;  /* 0x00000019e0047c20 */ /* 0x010fc60008400000 */
[----:B------:R-:W4:Y:S01]  /*16670*/  LDL.LU R224, [R1+0xf8] ;  /* 0x0000f80001e07983 */ /* 0x000f220000300800 */
[----:B------:R-:W-:Y:S01]  /*16680*/  FMUL R0, R225, UR25 ;  /* 0x00000019e1007c20 */ /* 0x000fe20008400000 */
[----:B0-----:R-:W-:Y:S02]  /*16690*/  F2FP.SATFINITE.E4M3.F32.PACK_AB_MERGE_C R7, RZ, R2, RZ ;  /* 0x00000002ff07723e */ /* 0x001fe400048070ff */
[----:B------:R-:W4:Y:S02]  /*166a0*/  LDL.LU R225, [R1+0xfc] ;  /* 0x0000fc0001e17983 */ /* 0x000f240000300800 */
        /* <DEDUP_REMOVED lines=12> */
[C---:B------:R-:W-:Y:S01]  /*16770*/  ISETP.LT.OR P0, PT, R34.reuse, 0x9, !P0 ;  /* 0x000000092200780c */ /* 0x040fe20004701670 */
[----:B------:R-:W-:Y:S01]  /*16780*/  @!P3 STG.E.U8 desc[UR18][R24.64+0xb1], R7 ;  /* 0x0000b1071800b986 */ /* 0x000fe2000c101112 */
[C---:B------:R-:W-:Y:S02]  /*16790*/  ISETP.GE.AND P1, PT, R35.reuse, 0xb9, PT ;  /* 0x000000b92300780c */ /* 0x040fe40003f26270 */
[----:B------:R-:W-:Y:S02]  /*167a0*/  F2FP.SATFINITE.E4M3.F32.PACK_AB_MERGE_C R3, RZ, R3, RZ ;  /* 0x00000003ff03723e */ /* 0x000fe400048070ff */
[----:B------:R-:W-:Y:S02]  /*167b0*/  ISETP.GE.AND P3, PT, R35, 0xba, PT ;  /* 0x000000ba2300780c */ /* 0x000fe40003f66270 */
[----:B------:R-:W-:-:S02]  /*167c0*/  ISETP.LT.OR P2, PT, R34, 0x9, !P2 ;  /* 0x000000092200780c */ /* 0x000fc40005741670 */
[C---:B------:R-:W-:Y:S01]  /*167d0*/  ISETP.LT.OR P5, PT, R34.reuse, 0x1, !P1 ;  /* 0x000000012200780c */ /* 0x040fe20004fa1670 */
[----:B------:R1:W-:Y:S01]  /*167e0*/  @!P4 STG.E.U8 desc[UR18][R24.64+0xb0], R5 ;  /* 0x0000b0051800c986 */ /* 0x0003e2000c101112 */
[C---:B------:R-:W-:Y:S02]  /*167f0*/  ISETP.LT.OR P4, PT, R34.reuse, 0x1, !P3 ;  /* 0x000000012200780c */ /* 0x040fe40005f81670 */
[----:B------:R-:W-:Y:S01]  /*16800*/  ISETP.LT.OR P3, PT, R34, 0x9, !P3 ;  /* 0x000000092200780c */ /* 0x000fe20005f61670 */
[----:B------:R3:W-:Y:S01]  /*16810*/  @!P0 STG.E.U8 desc[UR18][R26.64+0xb0], R3 ;  /* 0x0000b0031a008986 */ /* 0x0007e2000c101112 */
[----:B0-----:R-:W-:Y:S02]  /*16820*/  F2FP.SATFINITE.E4M3.F32.PACK_AB_MERGE_C R9, RZ, R4, RZ ;  /* 0x00000004ff09723e */ /* 0x001fe400048070ff */
[----:B-1----:R-:W-:-:S03]  /*16830*/  F2FP.SATFINITE.E4M3.F32.PACK_AB_MERGE_C R5, RZ, R0, RZ ;  /* 0x00000000ff05723e */ /* 0x002fc600048070ff */
[----:B------:R-:W-:Y:S01]  /*16840*/  @!P2 STG.E.U8 desc[UR18][R26.64+0xb1], R9 ;  /* 0x0000b1091a00a986 */ /* 0x000fe2000c101112 */
[----:B------:R-:W-:-:S03]  /*16850*/  F2FP.SATFINITE.E4M3.F32.PACK_AB_MERGE_C R7, RZ, R2, RZ ;  /* 0x00000002ff07723e */ /* 0x000fc600048070ff */
[----:B------:R0:W-:Y:S04]  /*16860*/  @!P5 STG.E.U8 desc[UR18][R24.64+0xb8], R11 ;  /* 0x0000b80b1800d986 */ /* 0x0001e8000c101112 */
[----:B------:R-:W-:Y:S01]  /*16870*/  @!P4 STG.E.U8 desc[UR18][R24.64+0xb9], R5 ;  /* 0x0000b9051800c986 */ /* 0x000fe2000c101112 */
[----:B---3--:R-:W-:-:S03]  /*16880*/  FMUL R3, R220, UR25 ;  /* 0x00000019dc037c20 */ /* 0x008fc60008400000 */
[----:B------:R-:W3:Y:S02]  /*16890*/  LDL.LU R220, [R1+0x10c] ;  /* 0x00010c0001dc7983 */ /* 0x000ee40000300800 */
[----:B------:R-:W-:Y:S01]  /*168a0*/  F2FP.SATFINITE.E4M3.F32.PACK_AB_MERGE_C R3, RZ, R3, RZ ;  /* 0x00000003ff03723e */ /* 0x000fe200048070ff */
[----:B--2---:R-:W-:Y:S02]  /*168b0*/  FMUL R4, R222, UR25 ;  /* 0x00000019de047c20 */ /* 0x004fe40008400000 */
[----:B------:R-:W2:Y:S01]  /*168c0*/  LDL.LU R222, [R1+0x110] ;  /* 0x0001100001de7983 */ /* 0x000ea20000300800 */
[----:B----4-:R-:W-:-:S03]  /*168d0*/  FMUL R0, R224, UR25 ;  /* 0x00000019e0007c20 */ /* 0x010fc60008400000 */
[----:B------:R-:W4:Y:S02]  /*168e0*/  LDL.LU R224, [R1+0x114] ;  /* 0x0001140001e07983 */ /* 0x000f240000300800 */
[----:B0-----:R-:W-:Y:S01]  /*168f0*/  F2FP.SATFINITE.E4M3.F32.PACK_AB_MERGE_C R11, RZ, R0, RZ ;  /* 0x00000000ff0b723e */ /* 0x001fe200048070ff */
[----:B------:R-:W-:Y:S01]  /*16900*/  FMUL R0, R225, UR25 ;  /* 0x00000019e1007c20 */ /* 0x000fe20008400000 */
[----:B------:R0:W-:Y:S04]  /*16910*/  @!P3 STG.E.U8 desc[UR18][R26.64+0xb9], R3 ;  /* 0x0000b9031a00b986 */ /* 0x0001e8000c101112 */
[----:B------:R-:W4:Y:S01]  /*16920*/  LDL.LU R225, [R1+0x118] ;  /* 0x0001180001e17983 */ /* 0x000f220000300800 */
[----:B------:R-:W-:-:S03]  /*16930*/  FMUL R2, R227, UR25 ;  /* 0x00000019e3027c20 */ /* 0x000fc60008400000 */
        /* <DEDUP_REMOVED lines=13> */
[----:B------:R-:W-:Y:S01]  /*16a10*/  FMUL R4, R223, UR25 ;  /* 0x00000019df047c20 */ /* 0x000fe20008400000 */
[----:B------:R-:W-:Y:S01]  /*16a20*/  F2FP.SATFINITE.E4M3.F32.PACK_AB_MERGE_C R5, RZ, R0, RZ ;  /* 0x00000000ff05723e */ /* 0x000fe200048070ff */
[----:B------:R-:W4:Y:S01]  /*16a30*/  LDL.LU R223, [R1+0x124] ;  /* 0x0001240001df7983 */ /* 0x000f220000300800 */
[----:B------:R-:W-:-:S03]  /*16a40*/  F2FP.SATFINITE.E4M3.F32.PACK_AB_MERGE_C R3, RZ, R3, RZ ;  /* 0x00000003ff03723e */ /* 0x000fc600048070ff */
[----:B------:R0:W-:Y:S04]  /*16a50*/  @!P1 STG.E.U8 desc[UR18][R26.64+0xb8], R7 ;  /* 0x0000b8071a009986 */ /* 0x0001e8000c101112 */
[----:B------:R-:W-:Y:S04]  /*16a60*/  @!P6 STG.E.U8 desc[UR18][R24.64+0xc1], R11 ;  /* 0x0000c10b1800e986 */ /* 0x000fe8000c101112 */
[----:B------:R1:W-:Y:S01]  /*16a70*/  @!P5 STG.E.U8 desc[UR18][R24.64+0xc0], R9 ;  /* 0x0000c0091800d986 */ /* 0x0003e2000c101112 */
[----:B0-----:R-:W-:-:S03]  /*16a80*/  F2FP.SATFINITE.E4M3.F32.PACK_AB_MERGE_C R7, RZ, R2, RZ ;  /* 0x00000002ff07723e */ /* 0x001fc600048070ff */
[----:B------:R0:W-:Y:S04]  /*16a90*/  @!P2 STG.E.U8 desc[UR18][R26.64+0xc0], R5 ;  /* 0x0000c0051a00a986 */ /* 0x0001e8000c101112 */
[----:B------:R-:W-:Y:S01]  /*16aa0*/  @!P0 STG.E.U8 desc[UR18][R26.64+0xc1], R7 ;  /* 0x0000c1071a008986 */ /* 0x000fe2000c101112 */
[----:B-1----:R-:W-:-:S03]  /*16ab0*/  F2FP.SATFINITE.E4M3.F32.PACK_AB_MERGE_C R9, RZ, R4, RZ ;  /* 0x00000004ff09723e */ /* 0x002fc600048070ff */
[----:B------:R1:W-:Y:S01]  /*16ac0*/  @!P4 STG.E.U8 desc[UR18][R24.64+0xc8], R3 ;  /* 0x0000c8031800c986 */ /* 0x0003e2000c101112 */
[----:B---3--:R-:W-:-:S03]  /*16ad0*/  FMUL R0, R220, UR25 ;  /* 0x00000019dc007c20 */ /* 0x008fc60008400000 */
[----:B------:R-:W3:Y:S02]  /*16ae0*/  LDL.LU R220, [R1+0x128] ;  /* 0x0001280001dc7983 */ /* 0x000ee40000300800 */
[----:B------:R-:W-:Y:S01]  /*16af0*/  F2FP.SATFINITE.E4M3.F32.PACK_AB_MERGE_C R11, RZ, R0, RZ ;  /* 0x00000000ff0b723e */ /* 0x000fe200048070ff */
[----:B--2---:R-:W-:Y:S02]  /*16b00*/  FMUL R0, R222, UR25 ;  /* 0x00000019de007c20 */ /* 0x004fe40008400000 */
[----:B------:R-:W2:Y:S01]  /*16b10*/  LDL.LU R222, [R1+0x12c] ;  /* 0x00012c0001de7983 */ /* 0x000ea20000300800 */
[----:B----4-:R-:W-:-:S03]  /*16b20*/  FMUL R2, R224, UR25 ;  /* 0x00000019e0027c20 */ /* 0x010fc60008400000 */
[----:B------:R-:W4:Y:S01]  /*16b30*/  LDL.LU R224, [R1+0x130] ;  /* 0x0001300001e07983 */ /* 0x000f220000300800 */
[----:B0-----:R-:W-:Y:S01]  /*16b40*/  F2FP.SATFINITE.E4M3.F32.PACK_AB_MERGE_C R5, RZ, R0, RZ ;  /* 0x00000000ff05723e */ /* 0x001fe200048070ff */
[----:B-1----:R-:W-:Y:S02]  /*16b50*/  FMUL R3, R225, UR25 ;  /* 0x00000019e1037c20 */ /* 0x002fe40008400000 */
[----:B------:R-:W4:Y:S01]  /*16b60*/  LDL.LU R225, [R1+0x134] ;  /* 0x0001340001e17983 */ /* 0x000f220000300800 */
[----:B------:R-:W-:-:S03]  /*16b70*/  FMUL R4, R227, UR25 ;  /* 0x00000019e3047c20 */ /* 0x000fc60008400000 */
        /* <DEDUP_REMOVED lines=10> */
[----:B------:R-:W-:-:S03]  /*16c20*/  F2FP.SATFINITE.E4M3.F32.PACK_AB_MERGE_C R7, RZ, R2, RZ ;  /* 0x00000002ff07723e */ /* 0x000fc600048070ff */
[----:B------:R0:W-:Y:S01]  /*16c30*/  @!P5 STG.E.U8 desc[UR18][R24.64+0xc9], R9 ;  /* 0x0000c9091800d986 */ /* 0x0001e2000c101112 */
[----:B------:R-:W-:-:S03]  /*16c40*/  F2FP.SATFINITE.E4M3.F32.PACK_AB_MERGE_C R3, RZ, R3, RZ ;  /* 0x00000003ff03723e */ /* 0x000fc600048070ff */
[----:B------:R1:W-:Y:S01]  /*16c50*/  @!P3 STG.E.U8 desc[UR18][R26.64+0xc8], R11 ;  /* 0x0000c80b1a00b986 */ /* 0x0003e2000c101112 */
[----:B------:R-:W-:-:S03]  /*16c60*/  ISETP.LT.OR P3, PT, R34, 0x1, !P0 ;  /* 0x000000012200780c */ /* 0x000fc60004761670 */
[----:B------:R1:W-:Y:S04]  /*16c70*/  @!P1 STG.E.U8 desc[UR18][R26.64+0xc9], R5 ;  /* 0x0000c9051a009986 */ /* 0x0003e8000c101112 */
[----:B------:R2:W-:Y:S01]  /*16c80*/  @!P4 STG.E.U8 desc[UR18][R24.64+0xd1], R3 ;  /* 0x0000d1031800c986 */ /* 0x0005e2000c101112 */
[----:B0-----:R-:W-:Y:S02]  /*16c90*/  F2FP.SATFINITE.E4M3.F32.PACK_AB_MERGE_C R9, RZ, R4, RZ ;  /* 0x00000004ff09723e */ /* 0x001fe400048070ff */
[----:B-1----:R-:W-:Y:S01]  /*16ca0*/  F2FP.SATFINITE.E4M3.F32.PACK_AB_MERGE_C R11, RZ, R0, RZ ;  /* 0x00000000ff0b723e */ /* 0x002fe200048070ff */
[----:B------:R-:W-:Y:S02]  /*16cb0*/  FMUL R0, R223, UR25 ;  /* 0x00000019df007c20 */ /* 0x000fe40008400000 */
[----:B------:R0:W-:Y:S03]  /*16cc0*/  @!P3 STG.E.U8 desc[UR18][R24.64+0xd0], R7 ;  /* 0x0000d0071800b986 */ /* 0x0001e6000c101112 */
[----:B------:R-:W-:Y:S01]  /*16cd0*/  F2FP.SATFINITE.E4M3.F32.PACK_AB_MERGE_C R5, RZ, R0, RZ ;  /* 0x00000000ff05723e */ /* 0x000fe200048070ff */
[----:B---3--:R-:W-:-:S02]  /*16ce0*/  FMUL R2, R220, UR25 ;  /* 0x00000019dc027c20 */ /* 0x008fc40008400000 */
[----:B------:R-:W3:Y:S01]  /*16cf0*/  LDL.LU R220, [R1+0x140] ;  /* 0x0001400001dc7983 */ /* 0x000ee20000300800 */
[----:B--2---:R-:W-:-:S03]  /*16d00*/  FMUL R3, R222, UR25 ;  /* 0x00000019de037c20 */ /* 0x004fc60008400000 */
[----:B------:R-:W2:Y:S01]  /*16d10*/  LDL.LU R222, [R1+0x144] ;  /* 0x0001440001de7983 */ /* 0x000ea20000300800 */
[----:B----4-:R-:W-:-:S03]  /*16d20*/  FMUL R4, R224, UR25 ;  /* 0x00000019e0047c20 */ /* 0x010fc60008400000 */
[----:B------:R-:W4:Y:S01]  /*16d30*/  LDL.LU R224, [R1+0x148] ;  /* 0x0001480001e07983 */ /* 0x000f220000300800 */
[----:B0-----:R-:W-:Y:S01]  /*16d40*/  F2FP.SATFINITE.E4M3.F32.PACK_AB_MERGE_C R7, RZ, R2, RZ ;  /* 0x00000002ff07723e */ /* 0x001fe200048070ff */
[----:B------:R-:W-:Y:S02]  /*16d50*/  FMUL R0, R225, UR25 ;  /* 0x00000019e1007c20 */ /* 0x000fe40008400000 */
[----:B------:R-:W4:Y:S01]  /*16d60*/  LDL.LU R225, [R1+0x14c] ;  /* 0x00014c0001e17983 */ /* 0x000f220000300800 */
[----:B------:R-:W-:-:S03]  /*16d70*/  FMUL R2, R226, UR25 ;  /* 0x00000019e2027c20 */ /* 0x000fc60008400000 */
[----:B------:R-:W4:Y:S01]  /*16d80*/  LDL.LU R226, [R1+0x150] ;  /* 0x0001500001e27983 */ /* 0x000f220000300800 */
[C---:B------:R-:W-:Y:S02]  /*16d90*/  ISETP.LT.OR P0, PT, R34.reuse, 0x9, !P0 ;  /* 0x000000092200780c */ /* 0x040fe40004701670 */
[----:B------:R-:W-:-:S11]  /*16da0*/  ISETP.LT.OR P2, PT, R34, 0x9, !P2 ;  /* 0x000000092200780c */ /* 0x000fd60005741670 */
[----:B------:R-:W-:Y:S01]  /*16db0*/  @!P0 STG.E.U8 desc[UR18][R26.64+0xd0], R9 ;  /* 0x0000d0091a008986 */ /* 0x000fe2000c101112 */
[----:B------:R-:W-:-:S03]  /*16dc0*/  ISETP.GE.AND P0, PT, R35, 0xd9, PT ;  /* 0x000000d92300780c */ /* 0x000fc60003f06270 */
[----:B------:R0:W-:Y:S01]  /*16dd0*/  @!P2 STG.E.U8 desc[UR18][R26.64+0xd1], R11 ;  /* 0x0000d10b1a00a986 */ /* 0x0001e2000c101112 */
[C---:B------:R-:W-:Y:S02]  /*16de0*/  ISETP.GE.AND P2, PT, R35.reuse, 0xda, PT ;  /* 0x000000da2300780c */ /* 0x040fe40003f46270 */
[C---:B------:R-:W-:Y:S02]  /*16df0*/  ISETP.LT.OR P4, PT, R34.reuse, 0x1, !P0 ;  /* 0x000000012200780c */ /* 0x040fe40004781670 */
[C---:B------:R-:W-:Y:S02]  /*16e00*/  ISETP.LT.OR P3, PT, R34.reuse, 0x1, !P2 ;  /* 0x000000012200780c */ /* 0x040fe40005761670 */
[----:B------:R-:W-:Y:S02]  /*16e10*/  ISETP.LT.OR P0, PT, R34, 0x9, !P0 ;  /* 0x000000092200780c */ /* 0x000fe40004701670 */
[----:B------:R-:W-:Y:S02]  /*16e20*/  ISETP.GE.AND P1, PT, R35, 0xe1, PT ;  /* 0x000000e12300780c */ /* 0x000fe40003f26270 */
[----:B------:R-:W-:-:S02]  /*16e30*/  F2FP.SATFINITE.E4M3.F32.PACK_AB_MERGE_C R3, RZ, R3, RZ ;  /* 0x00000003ff03723e */ /* 0x000fc400048070ff */
[C---:B------:R-:W-:Y:S02]  /*16e40*/  ISETP.LT.OR P2, PT, R34.reuse, 0x9, !P2 ;  /* 0x000000092200780c */ /* 0x040fe40005741670 */
[----:B------:R-:W-:Y:S01]  /*16e50*/  ISETP.LT.OR P5, PT, R34, 0x1, !P1 ;  /* 0x000000012200780c */ /* 0x000fe20004fa1670 */
[----:B------:R1:W-:Y:S01]  /*16e60*/  @!P4 STG.E.U8 desc[UR18][R24.64+0xd8], R5 ;  /* 0x0000d8051800c986 */ /* 0x0003e2000c101112 */
[----:B0-----:R-:W-:Y:S01]  /*16e70*/  F2FP.SATFINITE.E4M3.F32.PACK_AB_MERGE_C R11, RZ, R0, RZ ;  /* 0x00000000ff0b723e */ /* 0x001fe200048070ff */
[----:B------:R-:W-:Y:S02]  /*16e80*/  FMUL R0, R227, UR25 ;  /* 0x00000019e3007c20 */ /* 0x000fe40008400000 */
[----:B------:R0:W-:Y:S04]  /*16e90*/  @!P3 STG.E.U8 desc[UR18][R24.64+0xd9], R7 ;  /* 0x0000d9071800b986 */ /* 0x0001e8000c101112 */
[----:B------:R3:W-:Y:S04]  /*16ea0*/  @!P0 STG.E.U8 desc[UR18][R26.64+0xd8], R3 ;  /* 0x0000d8031a008986 */ /* 0x0007e8000c101112 */
[----:B------:R-:W4:Y:S04]  /*16eb0*/  LDL.LU R227, [R1+0x154] ;  /* 0x0001540001e37983 */ /* 0x000f280000300800 */
[----:B------:R-:W4:Y:S01]  /*16ec0*/  LDL.LU R223, [R1+0x158] ;  /* 0x0001580001df7983 */ /* 0x000f220000300800 */
[----:B------:R-:W-:-:S02]  /*16ed0*/  F2FP.SATFINITE.E4M3.F32.PACK_AB_MERGE_C R9, RZ, R4, RZ ;  /* 0x00000004ff09723e */ /* 0x000fc400048070ff */
[----:B-1----:R-:W-:-:S03]  /*16ee0*/  F2FP.SATFINITE.E4M3.F32.PACK_AB_MERGE_C R5, RZ, R0, RZ ;  /* 0x00000000ff05723e */ /* 0x002fc600048070ff */
[----:B------:R-:W-:Y:S01]  /*16ef0*/  @!P2 STG.E.U8 desc[UR18][R26.64+0xd9], R9 ;  /* 0x0000d9091a00a986 */ /* 0x000fe2000c101112 */
[----:B0-----:R-:W-:-:S03]  /*16f00*/  F2FP.SATFINITE.E4M3.F32.PACK_AB_MERGE_C R7, RZ, R2, RZ ;  /* 0x00000002ff07723e */ /* 0x001fc600048070ff */
[----:B------:R0:W-:Y:S01]  /*16f10*/  @!P5 STG.E.U8 desc[UR18][R24.64+0xe0], R11 ;  /* 0x0000e00b1800d986 */ /* 0x0001e2000c101112 */
[----:B---3--:R-:W-:-:S03]  /*16f20*/  FMUL R3, R220, UR25 ;  /* 0x00000019dc037c20 */ /* 0x008fc60008400000 */
[----:B------:R-:W3:Y:S01]  /*16f30*/  LDL.LU R220, [R1+0x15c] ;  /* 0x00015c0001dc7983 */ /* 0x000ee20000300800 */
[----:B--2---:R-:W-:-:S03]  /*16f40*/  FMUL R4, R222, UR25 ;  /* 0x00000019de047c20 */ /* 0x004fc60008400000 */
[----:B------:R-:W2:Y:S01]  /*16f50*/  LDL.LU R222, [R1+0x160] ;  /* 0x0001600001de7983 */ /* 0x000ea20000300800 */
[----:B----4-:R-:W-:-:S03]  /*16f60*/  FMUL R0, R224, UR25 ;  /* 0x00000019e0007c20 */ /* 0x010fc60008400000 */
[----:B------:R-:W4:Y:S02]  /*16f70*/  LDL.LU R224, [R1+0x164] ;  /* 0x0001640001e07983 */ /* 0x000f240000300800 */
[----:B0-----:R-:W-:Y:S01]  /*16f80*/  F2FP.SATFINITE.E4M3.F32.PACK_AB_MERGE_C R11, RZ, R0, RZ ;  /* 0x00000000ff0b723e */ /* 0x001fe200048070ff */
        /* <DEDUP_REMOVED lines=12> */
[----:B------:R-:W-:Y:S01]  /*17050*/  ISETP.LT.OR P5, PT, R34, 0x1, !P2 ;  /* 0x000000012200780c */ /* 0x000fe200057a1670 */
[----:B------:R0:W-:Y:S01]  /*17060*/  @!P4 STG.E.U8 desc[UR18][R24.64+0xe1], R5 ;  /* 0x0000e1051800c986 */ /* 0x0001e2000c101112 */
[----:B------:R-:W-:-:S03]  /*17070*/  F2FP.SATFINITE.E4M3.F32.PACK_AB_MERGE_C R9, RZ, R4, RZ ;  /* 0x00000004ff09723e */ /* 0x000fc600048070ff */
[----:B------:R-:W-:Y:S04]  /*17080*/  @!P3 STG.E.U8 desc[UR18][R26.64+0xe1], R3 ;  /* 0x0000e1031a00b986 */ /* 0x000fe8000c101112 */
[----:B------:R1:W-:Y:S01]  /*17090*/  @!P1 STG.E.U8 desc[UR18][R26.64+0xe0], R7 ;  /* 0x0000e0071a009986 */ /* 0x0003e2000c101112 */
[----:B0-----:R-:W-:-:S03]  /*170a0*/  F2FP.SATFINITE.E4M3.F32.PACK_AB_MERGE_C R5, RZ, R0, RZ ;  /* 0x00000000ff05723e */ /* 0x001fc600048070ff */
[----:B------:R-:W-:Y:S01]  /*170b0*/  @!P6 STG.E.U8 desc[UR18][R24.64+0xe9], R11 ;  /* 0x0000e90b1800e986 */ /* 0x000fe2000c101112 */
[----:B-1----:R-:W-:Y:S01]  /*170c0*/  F2FP.SATFINITE.E4M3.F32.PACK_AB_MERGE_C R7, RZ, R2, RZ ;  /* 0x00000002ff07723e */ /* 0x002fe200048070ff */
[----:B------:R-:W-:Y:S02]  /*170d0*/  FMUL R3, R227, UR25 ;  /* 0x00000019e3037c20 */ /* 0x000fe40008400000 */
[----:B------:R-:W4:Y:S01]  /*170e0*/  LDL.LU R227, [R1+0x170] ;  /* 0x0001700001e37983 */ /* 0x000f220000300800 */
[----:B------:R-:W-:-:S03]  /*170f0*/  FMUL R4, R223, UR25 ;  /* 0x00000019df047c20 */ /* 0x000fc60008400000 */
[----:B------:R-:W4:Y:S04]  /*17100*/  LDL.LU R223, [R1+0x174] ;  /* 0x0001740001df7983 */ /* 0x000f280000300800 */
[----:B------:R0:W-:Y:S02]  /*17110*/  @!P5 STG.E.U8 desc[UR18][R24.64+0xe8], R9 ;  /* 0x0000e8091800d986 */ /* 0x0001e4000c101112 */
[----:B0-----:R-:W-:Y:S01]  /*17120*/  F2FP.SATFINITE.E4M3.F32.PACK_AB_MERGE_C R9, RZ, R4, RZ ;  /* 0x00000004ff09723e */ /* 0x001fe200048070ff */
[----:B---3--:R-:W-:Y:S02]  /*17130*/  FMUL R0, R220, UR25 ;  /* 0x00000019dc007c20 */ /* 0x008fe40008400000 */
[----:B------:R-:W3:Y:S03]  /*17140*/  LDL.LU R220, [R1+0x178] ;  /* 0x0001780001dc7983 */ /* 0x000ee60000300800 */
[----:B------:R-:W-:Y:S01]  /*17150*/  F2FP.SATFINITE.E4M3.F32.PACK_AB_MERGE_C R11, RZ, R0, RZ ;  /* 0x00000000ff0b723e */ /* 0x000fe200048070ff */
[----:B--2---:R-:W-:-:S02]  /*17160*/  FMUL R0, R222, UR25 ;  /* 0x00000019de007c20 */ /* 0x004fc40008400000 */
[----:B------:R-:W2:Y:S01]  /*17170*/  LDL.LU R222, [R1+0x17c] ;  /* 0x00017c0001de7983 */ /* 0x000ea20000300800 */
[----:B----4-:R-:W-:-:S03]  /*17180*/  FMUL R2, R224, UR25 ;  /* 0x00000019e0027c20 */ /* 0x010fc60008400000 */
[----:B------:R-:W4:Y:S01]  /*17190*/  LDL.LU R224, [R1+0x180] ;  /* 0x0001800001e07983 */ /* 0x000f220000300800 */
[----:B------:R-:W-:-:S03]  /*171a0*/  FMUL R4, R226, UR25 ;  /* 0x00000019e2047c20 */ /* 0x000fc60008400000 */
[----:B------:R-:W4:Y:S01]  /*171b0*/  LDL.LU R226, [R1+0x184] ;  /* 0x0001840001e27983 */ /* 0x000f220000300800 */
[C---:B------:R-:W-:Y:S02]  /*171c0*/  ISETP.GE.AND P3, PT, R35.reuse, 0xf1, PT ;  /* 0x000000f12300780c */ /* 0x040fe40003f66270 */
[C---:B------:R-:W-:Y:S02]  /*171d0*/  ISETP.LT.OR P2, PT, R34.reuse, 0x9, !P2 ;  /* 0x000000092200780c */ /* 0x040fe40005741670 */
[C---:B------:R-:W-:Y:S02]  /*171e0*/  ISETP.LT.OR P0, PT, R34.reuse, 0x9, !P0 ;  /* 0x000000092200780c */ /* 0x040fe40004701670 */
[----:B------:R-:W-:Y:S02]  /*171f0*/  ISETP.LT.OR P4, PT, R34, 0x1, !P3 ;  /* 0x000000012200780c */ /* 0x000fe40005f81670 */
[----:B------:R-:W-:Y:S02]  /*17200*/  ISETP.GE.AND P1, PT, R35, 0xf2, PT ;  /* 0x000000f22300780c */ /* 0x000fe40003f26270 */
[----:B------:R-:W-:-:S02]  /*17210*/  F2FP.SATFINITE.E4M3.F32.PACK_AB_MERGE_C R3, RZ, R3, RZ ;  /* 0x00000003ff03723e */ /* 0x000fc400048070ff */
[----:B------:R-:W-:-:S03]  /*17220*/  ISETP.LT.OR P5, PT, R34, 0x1, !P1 ;  /* 0x000000012200780c */ /* 0x000fc60004fa1670 */
[----:B------:R0:W-:Y:S01]  /*17230*/  @!P2 STG.E.U8 desc[UR18][R26.64+0xe8], R5 ;  /* 0x0000e8051a00a986 */ /* 0x0001e2000c101112 */
[----:B------:R-:W-:Y:S02]  /*17240*/  ISETP.GE.AND P2, PT, R35, 0xfa, PT ;  /* 0x000000fa2300780c */ /* 0x000fe40003f46270 */
[C---:B------:R-:W-:Y:S01]  /*17250*/  ISETP.LT.OR P3, PT, R34.reuse, 0x9, !P3 ;  /* 0x000000092200780c */ /* 0x040fe20005f61670 */
[----:B------:R-:W-:Y:S01]  /*17260*/  @!P0 STG.E.U8 desc[UR18][R26.64+0xe9], R7 ;  /* 0x0000e9071a008986 */ /* 0x000fe2000c101112 */
[----:B------:R-:W-:-:S03]  /*17270*/  ISETP.LT.OR P1, PT, R34, 0x9, !P1 ;  /* 0x000000092200780c */ /* 0x000fc60004f21670 */
[----:B------:R1:W-:Y:S01]  /*17280*/  @!P4 STG.E.U8 desc[UR18][R24.64+0xf0], R3 ;  /* 0x0000f0031800c986 */ /* 0x0003e2000c101112 */
[----:B------:R-:W-:Y:S02]  /*17290*/  ISETP.LT.OR P4, PT, R34, 0x1, !P2 ;  /* 0x000000012200780c */ /* 0x000fe40005781670 */
[----:B0-----:R-:W-:Y:S01]  /*172a0*/  F2FP.SATFINITE.E4M3.F32.PACK_AB_MERGE_C R5, RZ, R0, RZ ;  /* 0x00000000ff05723e */ /* 0x001fe200048070ff */
[----:B-1----:R-:W-:Y:S01]  /*172b0*/  FMUL R3, R225, UR25 ;  /* 0x00000019e1037c20 */ /* 0x002fe20008400000 */
[----:B------:R0:W-:Y:S04]  /*172c0*/  @!P5 STG.E.U8 desc[UR18][R24.64+0xf1], R9 ;  /* 0x0000f1091800d986 */ /* 0x0001e8000c101112 */
[----:B------:R-:W-:Y:S01]  /*172d0*/  F2FP.SATFINITE.E4M3.F32.PACK_AB_MERGE_C R3, RZ, R3, RZ ;  /* 0x00000003ff03723e */ /* 0x000fe200048070ff */
[----:B------:R-:W4:Y:S01]  /*172e0*/  LDL.LU R225, [R1+0x188] ;  /* 0x0001880001e17983 */ /* 0x000f220000300800 */
[----:B------:R-:W-:Y:S01]  /*172f0*/  FMUL R0, R227, UR25 ;  /* 0x00000019e3007c20 */ /* 0x000fe20008400000 */
[----:B------:R-:W-:-:S02]  /*17300*/  F2FP.SATFINITE.E4M3.F32.PACK_AB_MERGE_C R7, RZ, R2, RZ ;  /* 0x00000002ff07723e */ /* 0x000fc400048070ff */
[----:B------:R1:W-:Y:S04]  /*17310*/  @!P3 STG.E.U8 desc[UR18][R26.64+0xf0], R11 ;  /* 0x0000f00b1a00b986 */ /* 0x0003e8000c101112 */
[----:B------:R1:W-:Y:S01]  /*17320*/  @!P1 STG.E.U8 desc[UR18][R26.64+0xf1], R5 ;  /* 0x0000f1051a009986 */ /* 0x0003e2000c101112 */
[----:B0-----:R-:W-:-:S03]  /*17330*/  F2FP.SATFINITE.E4M3.F32.PACK_AB_MERGE_C R9, RZ, R4, RZ ;  /* 0x00000004ff09723e */ /* 0x001fc600048070ff */
[----:B------:R-:W4:Y:S04]  /*17340*/  LDL.LU R227, [R1+0x18c] ;  /* 0x00018c0001e37983 */ /* 0x000f280000300800 */
[----:B------:R2:W-:Y:S01]  /*17350*/  @!P4 STG.E.U8 desc[UR18][R24.64+0xf9], R3 ;  /* 0x0000f9031800c986 */ /* 0x0005e2000c101112 */
[----:B-1----:R-:W-:Y:S01]  /*17360*/  F2FP.SATFINITE.E4M3.F32.PACK_AB_MERGE_C R11, RZ, R0, RZ ;  /* 0x00000000ff0b723e */ /* 0x002fe200048070ff */
        /* <DEDUP_REMOVED lines=9> */
[----:B------:R-:W2:Y:S01]  /*17400*/  LDL.LU R226, [R1+0x19c] ;  /* 0x00019c0001e27983 */ /* 0x000ea20000300800 */
[C---:B------:R-:W-:Y:S02]  /*17410*/  ISETP.GE.AND P0, PT, R35.reuse, 0xf9, PT ;  /* 0x000000f92300780c */ /* 0x040fe40003f06270 */
[C---:B------:R-:W-:Y:S02]  /*17420*/  ISETP.LT.OR P2, PT, R34.reuse, 0x9, !P2 ;  /* 0x000000092200780c */ /* 0x040fe40005741670 */
[C---:B------:R-:W-:Y:S02]  /*17430*/  ISETP.LT.OR P3, PT, R34.reuse, 0x1, !P0 ;  /* 0x000000012200780c */ /* 0x040fe40004761670 */
[----:B------:R-:W-:Y:S02]  /*17440*/  ISETP.LT.OR P0, PT, R34, 0x9, !P0 ;  /* 0x000000092200780c */ /* 0x000fe40004701670 */
[----:B------:R-:W-:-:S09]  /*17450*/  ISETP.GE.AND P1, PT, R35, 0x109, PT ;  /* 0x000001092300780c */ /* 0x000fd20003f26270 */
[----:B------:R0:W-:Y:S04]  /*17460*/  @!P3 STG.E.U8 desc[UR18][R24.64+0xf8], R7 ;  /* 0x0000f8071800b986 */ /* 0x0001e8000c101112 */
[----:B------:R-:W-:Y:S01]  /*17470*/  @!P0 STG.E.U8 desc[UR18][R26.64+0xf8], R9 ;  /* 0x0000f8091a008986 */ /* 0x000fe2000c101112 */
[----:B------:R-:W-:-:S03]  /*17480*/  ISETP.GE.AND P0, PT, R35, 0x101, PT ;  /* 0x000001012300780c */ /* 0x000fc60003f06270 */
[----:B------:R1:W-:Y:S01]  /*17490*/  @!P2 STG.E.U8 desc[UR18][R26.64+0xf9], R11 ;  /* 0x0000f90b1a00a986 */ /* 0x0003e2000c101112 */
[----:B------:R-:W-:Y:S02]  /*174a0*/  ISETP.GE.AND P2, PT, R35, 0x102, PT ;  /* 0x000001022300780c */ /* 0x000fe40003f46270 */
[C---:B------:R-:W-:Y:S02]  /*174b0*/  ISETP.LT.OR P4, PT, R34.reuse, 0x1, !P0 ;  /* 0x000000012200780c */ /* 0x040fe40004781670 */
[C---:B------:R-:W-:Y:S02]  /*174c0*/  ISETP.LT.OR P3, PT, R34.reuse, 0x1, !P2 ;  /* 0x000000012200780c */ /* 0x040fe40005761670 */
[C---:B------:R-:W-:Y:S02]  /*174d0*/  ISETP.LT.OR P0, PT, R34.reuse, 0x9, !P0 ;  /* 0x000000092200780c */ /* 0x040fe40004701670 */
[C---:B------:R-:W-:Y:S02]  /*174e0*/  ISETP.LT.OR P2, PT, R34.reuse, 0x9, !P2 ;  /* 0x000000092200780c */ /* 0x040fe40005741670 */
[----:B------:R-:W-:-:S02]  /*174f0*/  ISETP.LT.OR P5, PT, R34, 0x1, !P1 ;  /* 0x000000012200780c */ /* 0x000fc40004fa1670 */
[----:B0-----:R-:W-:Y:S02]  /*17500*/  F2FP.SATFINITE.E4M3.F32.PACK_AB_MERGE_C R7, RZ, R2, RZ ;  /* 0x00000002ff07723e */ /* 0x001fe400048070ff */
[----:B------:R-:W-:Y:S02]  /*17510*/  F2FP.SATFINITE.E4M3.F32.PACK_AB_MERGE_C R3, RZ, R3, RZ ;  /* 0x00000003ff03723e */ /* 0x000fe400048070ff */
[----:B-1----:R-:W-:Y:S01]  /*17520*/  F2FP.SATFINITE.E4M3.F32.PACK_AB_MERGE_C R11, RZ, R0, RZ ;  /* 0x00000000ff0b723e */ /* 0x002fe200048070ff */
[----:B------:R-:W-:Y:S01]  /*17530*/  FMUL R0, R225, UR25 ;  /* 0x00000019e1007c20 */ /* 0x000fe20008400000 */
[----:B------:R0:W-:Y:S01]  /*17540*/  @!P4 STG.E.U8 desc[UR18][R24.64+0x100], R5 ;  /* 0x000100051800c986 */ /* 0x0001e2000c101112 */
[----:B------:R-:W-:-:S03]  /*17550*/  F2FP.SATFINITE.E4M3.F32.PACK_AB_MERGE_C R9, RZ, R4, RZ ;  /* 0x00000004ff09723e */ /* 0x000fc600048070ff */
[----:B------:R-:W-:Y:S01]  /*17560*/  @!P3 STG.E.U8 desc[UR18][R24.64+0x101], R7 ;  /* 0x000101071800b986 */ /* 0x000fe2000c101112 */
[----:B------:R-:W-:-:S03]  /*17570*/  FMUL R2, R227, UR25 ;  /* 0x00000019e3027c20 */ /* 0x000fc60008400000 */
[----:B------:R-:W2:Y:S04]  /*17580*/  LDL.LU R225, [R1+0x1a0] ;  /* 0x0001a00001e17983 */ /* 0x000ea80000300800 */
[----:B------:R3:W-:Y:S01]  /*17590*/  @!P0 STG.E.U8 desc[UR18][R26.64+0x100], R3 ;  /* 0x000100031a008986 */ /* 0x0007e2000c101112 */
[----:B0-----:R-:W-:-:S03]  /*175a0*/  F2FP.SATFINITE.E4M3.F32.PACK_AB_MERGE_C R5, RZ, R0, RZ ;  /* 0x00000000ff05723e */ /* 0x001fc600048070ff */
[----:B------:R-:W2:Y:S04]  /*175b0*/  LDL.LU R227, [R1+0x1a4] ;  /* 0x0001a40001e37983 */ /* 0x000ea80000300800 */
[----:B------:R-:W2:Y:S04]  /*175c0*/  LDL.LU R223, [R1+0x1a8] ;  /* 0x0001a80001df7983 */ /* 0x000ea80000300800 */
[----:B------:R-:W-:Y:S04]  /*175d0*/  @!P2 STG.E.U8 desc[UR18][R26.64+0x101], R9 ;  /* 0x000101091a00a986 */ /* 0x000fe8000c101112 */
[----:B------:R0:W-:Y:S01]  /*175e0*/  @!P5 STG.E.U8 desc[UR18][R24.64+0x108], R11 ;  /* 0x0001080b1800d986 */ /* 0x0001e2000c101112 */
[----:B---3--:R-:W-:-:S03]  /*175f0*/  FMUL R3, R220, UR25 ;  /* 0x00000019dc037c20 */ /* 0x008fc60008400000 */
[----:B------:R-:W3:Y:S01]  /*17600*/  LDL.LU R220, [R1+0x1ac] ;  /* 0x0001ac0001dc7983 */ /* 0x000ee20000300800 */
[----:B----4-:R-:W-:Y:S01]  /*17610*/  FMUL R0, R224, UR25 ;  /* 0x00000019e0007c20 */ /* 0x010fe20008400000 */
[----:B--2---:R-:W-:Y:S02]  /*17620*/  FMUL R4, R222, UR25 ;  /* 0x00000019de047c20 */ /* 0x004fe40008400000 */
[----:B------:R-:W2:Y:S02]  /*17630*/  LDL.LU R222, [R1+0x1b0] ;  /* 0x0001b00001de7983 */ /* 0x000ea40000300800 */
[----:B0-----:R-:W-:Y:S01]  /*17640*/  F2FP.SATFINITE.E4M3.F32.PACK_AB_MERGE_C R11, RZ, R0, RZ ;  /* 0x00000000ff0b723e */ /* 0x001fe200048070ff */
[----:B------:R-:W-:Y:S02]  /*17650*/  FMUL R0, R226, UR25 ;  /* 0x00000019e2007c20 */ /* 0x000fe40008400000 */
[----:B------:R-:W4:Y:S01]  /*17660*/  LDL.LU R226, [R1+0x1b4] ;  /* 0x0001b40001e27983 */ /* 0x000f220000300800 */
[----:B------:R-:W-:-:S02]  /*17670*/  ISETP.GE.AND P3, PT, R35, 0x10a, PT ;  /* 0x0000010a2300780c */ /* 0x000fc40003f66270 */
[----:B------:R-:W-:Y:S01]  /*17680*/  ISETP.GE.AND P0, PT, R35, 0x112, PT ;  /* 0x000001122300780c */ /* 0x000fe20003f06270 */
[----:B------:R-:W4:Y:S01]  /*17690*/  LDL.LU R224, [R1+0x1b8] ;  /* 0x0001b80001e07983 */ /* 0x000f220000300800 */
[C---:B------:R-:W-:Y:S02]  /*176a0*/  ISETP.LT.OR P4, PT, R34.reuse, 0x1, !P3 ;  /* 0x000000012200780c */ /* 0x040fe40005f81670 */
[C---:B------:R-:W-:Y:S02]  /*176b0*/  ISETP.LT.OR P3, PT, R34.reuse, 0x9, !P3 ;  /* 0x000000092200780c */ /* 0x040fe40005f61670 */
[C---:B------:R-:W-:Y:S02]  /*176c0*/  ISETP.LT.OR P1, PT, R34.reuse, 0x9, !P1 ;  /* 0x000000092200780c */ /* 0x040fe40004f21670 */
[----:B------:R-:W-:Y:S02]  /*176d0*/  ISETP.LT.OR P6, PT, R34, 0x1, !P0 ;  /* 0x000000012200780c */ /* 0x000fe400047c1670 */
[----:B------:R-:W-:-:S02]  /*176e0*/  F2FP.SATFINITE.E4M3.F32.PACK_AB_MERGE_C R3, RZ, R3, RZ ;  /* 0x00000003ff03723e */ /* 0x000fc400048070ff */
[----:B------:R-:W-:-:S03]  /*176f0*/  F2FP.SATFINITE.E4M3.F32.PACK_AB_MERGE_C R7, RZ, R2, RZ ;  /* 0x00000002ff07723e */ /* 0x000fc600048070ff */
[----:B------:R0:W-:Y:S01]  /*17700*/  @!P4 STG.E.U8 desc[UR18][R24.64+0x109], R5 ;  /* 0x000109051800c986 */ /* 0x0001e2000c101112 */
[----:B------:R-:W-:-:S03]  /*17710*/  F2FP.SATFINITE.E4M3.F32.PACK_AB_MERGE_C R9, RZ, R4, RZ ;  /* 0x00000004ff09723e */ /* 0x000fc600048070ff */
[----:B------:R1:W-:Y:S04]  /*17720*/  @!P3 STG.E.U8 desc[UR18][R26.64+0x109], R3 ;  /* 0x000109031a00b986 */ /* 0x0003e8000c101112 */
[----:B------:R1:W-:Y:S01]  /*17730*/  @!P1 STG.E.U8 desc[UR18][R26.64+0x108], R7 ;  /* 0x000108071a009986 */ /* 0x0003e2000c101112 */
[----:B0-----:R-:W-:-:S03]  /*17740*/  F2FP.SATFINITE.E4M3.F32.PACK_AB_MERGE_C R5, RZ, R0, RZ ;  /* 0x00000000ff05723e */ /* 0x001fc600048070ff */
[----:B------:R0:W-:Y:S01]  /*17750*/  @!P6 STG.E.U8 desc[UR18][R24.64+0x111], R11 ;  /* 0x0001110b1800e986 */ /* 0x0001e2000c101112 */
[----:B------:R-:W-:-:S03]  /*17760*/  FMUL R2, R225, UR25 ;  /* 0x00000019e1027c20 */ /* 0x000fc60008400000 */
[----:B------:R-:W4:Y:S01]  /*17770*/  LDL.LU R225, [R1+0x1bc] ;  /* 0x0001bc0001e17983 */ /* 0x000f220000300800 */
[----:B-1----:R-:W-:-:S03]  /*17780*/  FMUL R3, R227, UR25 ;  /* 0x00000019e3037c20 */ /* 0x002fc60008400000 */
[----:B------:R-:W4:Y:S01]  /*17790*/  LDL.LU R227, [R1+0x1c0] ;  /* 0x0001c00001e37983 */ /* 0x000f220000300800 */
[----:B------:R-:W-:-:S03]  /*177a0*/  FMUL R4, R223, UR25 ;  /* 0x00000019df047c20 */ /* 0x000fc60008400000 */
[----:B------:R-:W4:Y:S01]  /*177b0*/  LDL.LU R223, [R1+0x1c4] ;  /* 0x0001c40001df7983 */ /* 0x000f220000300800 */
[----:B------:R-:W-:Y:S01]  /*177c0*/  F2FP.SATFINITE.E4M3.F32.PACK_AB_MERGE_C R7, RZ, R2, RZ ;  /* 0x00000002ff07723e */ /* 0x000fe200048070ff */
[----:B---3--:R-:W-:Y:S02]  /*177d0*/  FMUL R0, R220, UR25 ;  /* 0x00000019dc007c20 */ /* 0x008fe40008400000 */
[----:B------:R-:W3:Y:S03]  /*177e0*/  LDL.LU R220, [R1+0x1c8] ;  /* 0x0001c80001dc7983 */ /* 0x000ee60000300800 */
[----:B0-----:R-:W-:Y:S01]  /*177f0*/  F2FP.SATFINITE.E4M3.F32.PACK_AB_MERGE_C R11, RZ, R0, RZ ;  /* 0x00000000ff0b723e */ /* 0x001fe200048070ff */
[----:B--2---:R-:W-:Y:S02]  /*17800*/  FMUL R0, R222, UR25 ;  /* 0x00000019de007c20 */ /* 0x004fe40008400000 */
[----:B------:R-:W2:Y:S01]  /*17810*/  LDL.LU R222, [R1+0x1cc] ;  /* 0x0001cc0001de7983 */ /* 0x000ea20000300800 */
[----:B----4-:R-:W-:-:S03]  /*17820*/  FMUL R2, R226, UR25 ;  /* 0x00000019e2027c20 */ /* 0x010fc60008400000 */
        /* <DEDUP_REMOVED lines=18> */
[----:B0-----:R-:W-:Y:S02]  /*17950*/  F2FP.SATFINITE.E4M3.F32.PACK_AB_MERGE_C R9, RZ, R4, RZ ;  /* 0x00000004ff09723e */ /* 0x001fe400048070ff */
[----:B-1----:R-:W-:Y:S01]  /*17960*/  F2FP.SATFINITE.E4M3.F32.PACK_AB_MERGE_C R5, RZ, R0, RZ ;  /* 0x00000000ff05723e */ /* 0x002fe200048070ff */
[----:B------:R-:W-:Y:S02]  /*17970*/  FMUL R3, R224, UR25 ;  /* 0x00000019e0037c20 */ /* 0x000fe40008400000 */
[----:B------:R-:W4:Y:S01]  /*17980*/  LDL.LU R224, [R1+0x1d4] ;  /* 0x0001d40001e07983 */ /* 0x000f220000300800 */
[----:B------:R-:W-:Y:S02]  /*17990*/  F2FP.SATFINITE.E4M3.F32.PACK_AB_MERGE_C R7, RZ, R2, RZ ;  /* 0x00000002ff07723e */ /* 0x000fe400048070ff */
[----:B------:R-:W-:Y:S01]  /*179a0*/  F2FP.SATFINITE.E4M3.F32.PACK_AB_MERGE_C R3, RZ, R3, RZ ;  /* 0x00000003ff03723e */ /* 0x000fe200048070ff */
[----:B------:R-:W-:-:S02]  /*179b0*/  FMUL R4, R225, UR25 ;  /* 0x00000019e1047c20 */ /* 0x000fc40008400000 */
[----:B------:R-:W4:Y:S01]  /*179c0*/  LDL.LU R225, [R1+0x1d8] ;  /* 0x0001d80001e17983 */ /* 0x000f220000300800 */
[----:B------:R-:W-:-:S03]  /*179d0*/  FMUL R0, R227, UR25 ;  /* 0x00000019e3007c20 */ /* 0x000fc60008400000 */
[----:B------:R-:W4:Y:S04]  /*179e0*/  LDL.LU R227, [R1+0x1dc] ;  /* 0x0001dc0001e37983 */ /* 0x000f280000300800 */
[----:B------:R0:W-:Y:S04]  /*179f0*/  @!P5 STG.E.U8 desc[UR18][R24.64+0x119], R9 ;  /* 0x000119091800d986 */ /* 0x0001e8000c101112 */
[----:B------:R-:W-:Y:S04]  /*17a00*/  @!P3 STG.E.U8 desc[UR18][R26.64+0x118], R11 ;  /* 0x0001180b1a00b986 */ /* 0x000fe8000c101112 */
[----:B------:R-:W-:Y:S04]  /*17a10*/  @!P1 STG.E.U8 desc[UR18][R26.64+0x119], R5 ;  /* 0x000119051a009986 */ /* 0x000fe8000c101112 */
[----:B------:R2:W-:Y:S01]  /*17a20*/  @!P4 STG.E.U8 desc[UR18][R24.64+0x121], R3 ;  /* 0x000121031800c986 */ /* 0x0005e2000c101112 */
[----:B0-----:R-:W-:Y:S01]  /*17a30*/  F2FP.SATFINITE.E4M3.F32.PACK_AB_MERGE_C R9, RZ, R4, RZ ;  /* 0x00000004ff09723e */ /* 0x001fe200048070ff */
[----:B---3--:R-:W-:-:S02]  /*17a40*/  FMUL R2, R220, UR25 ;  /* 0x00000019dc027c20 */ /* 0x008fc40008400000 */
[----:B------:R-:W3:Y:S01]  /*17a50*/  LDL.LU R220, [R1+0x1e0] ;  /* 0x0001e00001dc7983 */ /* 0x000ee20000300800 */
[----:B--2---:R-:W-:-:S03]  /*17a60*/  FMUL R3, R222, UR25 ;  /* 0x00000019de037c20 */ /* 0x004fc60008400000 */
[----:B------:R-:W2:Y:S01]  /*17a70*/  LDL.LU R222, [R1+0x1e4] ;  /* 0x0001e40001de7983 */ /* 0x000ea20000300800 */
[----:B----4-:R-:W-:-:S03]  /*17a80*/  FMUL R4, R226, UR25 ;  /* 0x00000019e2047c20 */ /* 0x010fc60008400000 */
[----:B------:R-:W4:Y:S01]  /*17a90*/  LDL.LU R226, [R1+0x1e8] ;  /* 0x0001e80001e27983 */ /* 0x000f220000300800 */
[----:B------:R-:W-:Y:S02]  /*17aa0*/  ISETP.GE.AND P0, PT, R35, 0x121, PT ;  /* 0x000001212300780c */ /* 0x000fe40003f06270 */
[C---:B------:R-:W-:Y:S02]  /*17ab0*/  ISETP.LT.OR P2, PT, R34.reuse, 0x9, !P2 ;  /* 0x000000092200780c */ /* 0x040fe40005741670 */
[C---:B------:R-:W-:Y:S02]  /*17ac0*/  ISETP.LT.OR P3, PT, R34.reuse, 0x1, !P0 ;  /* 0x000000012200780c */ /* 0x040fe40004761670 */
[----:B------:R-:W-:Y:S02]  /*17ad0*/  ISETP.LT.OR P0, PT, R34, 0x9, !P0 ;  /* 0x000000092200780c */ /* 0x000fe40004701670 */
[----:B------:R-:W-:Y:S01]  /*17ae0*/  F2FP.SATFINITE.E4M3.F32.PACK_AB_MERGE_C R11, RZ, R0, RZ ;  /* 0x00000000ff0b723e */ /* 0x000fe200048070ff */
[----:B------:R-:W-:-:S08]  /*17af0*/  FMUL R0, R223, UR25 ;  /* 0x00000019df007c20 */ /* 0x000fd00008400000 */
[----:B------:R0:W-:Y:S04]  /*17b00*/  @!P3 STG.E.U8 desc[UR18][R24.64+0x120], R7 ;  /* 0x000120071800b986 */ /* 0x0001e8000c101112 */
[----:B------:R-:W-:Y:S01]  /*17b10*/  @!P0 STG.E.U8 desc[UR18][R26.64+0x120], R9 ;  /* 0x000120091a008986 */ /* 0x000fe2000c101112 */
[----:B------:R-:W-:-:S03]  /*17b20*/  ISETP.GE.AND P0, PT, R35, 0x129, PT ;  /* 0x000001292300780c */ /* 0x000fc60003f06270 */
[----:B------:R1:W-:Y:S01]  /*17b30*/  @!P2 STG.E.U8 desc[UR18][R26.64+0x121], R11 ;  /* 0x0001210b1a00a986 */ /* 0x0003e2000c101112 */
[----:B------:R-:W-:Y:S02]  /*17b40*/  ISETP.GE.AND P2, PT, R35, 0x12a, PT ;  /* 0x0000012a2300780c */ /* 0x000fe40003f46270 */
[C---:B------:R-:W-:Y:S02]  /*17b50*/  ISETP.LT.OR P4, PT, R34.reuse, 0x1, !P0 ;  /* 0x000000012200780c */ /* 0x040fe40004781670 */
[C---:B------:R-:W-:Y:S02]  /*17b60*/  ISETP.LT.OR P3, PT, R34.reuse, 0x1, !P2 ;  /* 0x000000012200780c */ /* 0x040fe40005761670 */
[----:B------:R-:W-:Y:S02]  /*17b70*/  ISETP.LT.OR P0, PT, R34, 0x9, !P0 ;  /* 0x000000092200780c */ /* 0x000fe40004701670 */
[----:B------:R-:W-:Y:S02]  /*17b80*/  F2FP.SATFINITE.E4M3.F32.PACK_AB_MERGE_C R5, RZ, R0, RZ ;  /* 0x00000000ff05723e */ /* 0x000fe400048070ff */
[----:B0-----:R-:W-:-:S02]  /*17b90*/  F2FP.SATFINITE.E4M3.F32.PACK_AB_MERGE_C R7, RZ, R2, RZ ;  /* 0x00000002ff07723e */ /* 0x001fc400048070ff */
[----:B------:R-:W-:Y:S01]  /*17ba0*/  F2FP.SATFINITE.E4M3.F32.PACK_AB_MERGE_C R3, RZ, R3, RZ ;  /* 0x00000003ff03723e */ /* 0x000fe200048070ff */
[----:B------:R-:W-:Y:S02]  /*17bb0*/  FMUL R0, R224, UR25 ;  /* 0x00000019e0007c20 */ /* 0x000fe40008400000 */
[----:B------:R-:W2:Y:S03]  /*17bc0*/  LDL.LU R224, [R1+0x1ec] ;  /* 0x0001ec0001e07983 */ /* 0x000ea60000300800 */
[----:B-1----:R-:W-:Y:S01]  /*17bd0*/  F2FP.SATFINITE.E4M3.F32.PACK_AB_MERGE_C R11, RZ, R0, RZ ;  /* 0x00000000ff0b723e */ /* 0x002fe200048070ff */
[----:B------:R0:W-:Y:S01]  /*17be0*/  @!P4 STG.E.U8 desc[UR18][R24.64+0x128], R5 ;  /* 0x000128051800c986 */ /* 0x0001e2000c101112 */
[----:B------:R-:W-:-:S03]  /*17bf0*/  FMUL R0, R225, UR25 ;  /* 0x00000019e1007c20 */ /* 0x000fc60008400000 */
[----:B------:R-:W-:Y:S04]  /*17c00*/  @!P3 STG.E.U8 desc[UR18][R24.64+0x129], R7 ;  /* 0x000129071800b986 */ /* 0x000fe8000c101112 */
[----:B------:R-:W2:Y:S01]  /*17c10*/  LDL.LU R225, [R1+0x1f0] ;  /* 0x0001f00001e17983 */ /* 0x000ea20000300800 */
[----:B------:R-:W-:-:S03]  /*17c20*/  FMUL R2, R227, UR25 ;  /* 0x00000019e3027c20 */ /* 0x000fc60008400000 */
[----:B------:R3:W-:Y:S04]  /*17c30*/  @!P0 STG.E.U8 desc[UR18][R26.64+0x128], R3 ;  /* 0x000128031a008986 */ /* 0x0007e8000c101112 */
[----:B------:R-:W2:Y:S04]  /*17c40*/  LDL.LU R227, [R1+0x1f4] ;  /* 0x0001f40001e37983 */ /* 0x000ea80000300800 */
[----:B------:R-:W2:Y:S01]  /*17c50*/  LDL.LU R223, [R1+0x1f8] ;  /* 0x0001f80001df7983 */ /* 0x000ea20000300800 */
[----:B0-----:R-:W-:Y:S01]  /*17c60*/  F2FP.SATFINITE.E4M3.F32.PACK_AB_MERGE_C R5, RZ, R0, RZ ;  /* 0x00000000ff05723e */ /* 0x001fe200048070ff */
[----:B---3--:R-:W-:-:S02]  /*17c70*/  FMUL R3, R220, UR25 ;  /* 0x00000019dc037c20 */ /* 0x008fc40008400000 */
[----:B------:R-:W3:Y:S01]  /*17c80*/  LDL.LU R220, [R1+0x1fc] ;  /* 0x0001fc0001dc7983 */ /* 0x000ee20000300800 */
[----:B----4-:R-:W-:-:S03]  /*17c90*/  FMUL R0, R226, UR25 ;  /* 0x00000019e2007c20 */ /* 0x010fc60008400000 */
[----:B------:R-:W4:Y:S01]  /*17ca0*/  LDL.LU R226, [R1+0x200] ;  /* 0x0002000001e27983 */ /* 0x000f220000300800 */
[C---:B------:R-:W-:Y:S02]  /*17cb0*/  ISETP.GE.AND P1, PT, R35.reuse, 0x131, PT ;  /* 0x000001312300780c */ /* 0x040fe40003f26270 */
[C---:B------:R-:W-:Y:S02]  /*17cc0*/  ISETP.LT.OR P2, PT, R34.reuse, 0x9, !P2 ;  /* 0x000000092200780c */ /* 0x040fe40005741670 */
[C---:B------:R-:W-:Y:S02]  /*17cd0*/  ISETP.LT.OR P5, PT, R34.reuse, 0x1, !P1 ;  /* 0x000000012200780c */ /* 0x040fe40004fa1670 */
[----:B------:R-:W-:Y:S02]  /*17ce0*/  ISETP.GE.AND P3, PT, R35, 0x132, PT ;  /* 0x000001322300780c */ /* 0x000fe40003f66270 */
[----:B------:R-:W-:Y:S02]  /*17cf0*/  F2FP.SATFINITE.E4M3.F32.PACK_AB_MERGE_C R9, RZ, R4, RZ ;  /* 0x00000004ff09723e */ /* 0x000fe400048070ff */
[----:B------:R-:W-:-:S02]  /*17d00*/  ISETP.LT.OR P4, PT, R34, 0x1, !P3 ;  /* 0x000000012200780c */ /* 0x000fc40005f81670 */
[----:B------:R-:W-:Y:S02]  /*17d10*/  ISETP.GE.AND P0, PT, R35, 0x13a, PT ;  /* 0x0000013a2300780c */ /* 0x000fe40003f06270 */
[C---:B------:R-:W-:Y:S01]  /*17d20*/  ISETP.LT.OR P1, PT, R34.reuse, 0x9, !P1 ;  /* 0x000000092200780c */ /* 0x040fe20004f21670 */
[----:B------:R-:W-:Y:S01]  /*17d30*/  @!P2 STG.E.U8 desc[UR18][R26.64+0x129], R9 ;  /* 0x000129091a00a986 */ /* 0x000fe2000c101112 */
[C---:B------:R-:W-:Y:S02]  /*17d40*/  ISETP.LT.OR P3, PT, R34.reuse, 0x9, !P3 ;  /* 0x000000092200780c */ /* 0x040fe40005f61670 */
[----:B------:R-:W-:Y:S01]  /*17d50*/  ISETP.LT.OR P6, PT, R34, 0x1, !P0 ;  /* 0x000000012200780c */ /* 0x000fe200047c1670 */
[----:B------:R0:W-:Y:S01]  /*17d60*/  @!P5 STG.E.U8 desc[UR18][R24.64+0x130], R11 ;  /* 0x0001300b1800d986 */ /* 0x0001e2000c101112 */
[----:B--2---:R-:W-:Y:S01]  /*17d70*/  FMUL R4, R222, UR25 ;  /* 0x00000019de047c20 */ /* 0x004fe20008400000 */
[----:B------:R-:W-:Y:S02]  /*17d80*/  F2FP.SATFINITE.E4M3.F32.PACK_AB_MERGE_C R7, RZ, R2, RZ ;  /* 0x00000002ff07723e */ /* 0x000fe400048070ff */
[----:B------:R-:W-:Y:S01]  /*17d90*/  F2FP.SATFINITE.E4M3.F32.PACK_AB_MERGE_C R3, RZ, R3, RZ ;  /* 0x00000003ff03723e */ /* 0x000fe200048070ff */
[----:B------:R1:W-:Y:S04]  /*17da0*/  @!P4 STG.E.U8 desc[UR18][R24.64+0x131], R5 ;  /* 0x000131051800c986 */ /* 0x0003e8000c101112 */
[----:B------:R-:W2:Y:S01]  /*17db0*/  LDL.LU R222, [R1+0x204] ;  /* 0x0002040001de7983 */ /* 0x000ea20000300800 */
[----:B0-----:R-:W-:-:S03]  /*17dc0*/  F2FP.SATFINITE.E4M3.F32.PACK_AB_MERGE_C R11, RZ, R0, RZ ;  /* 0x00000000ff0b723e */ /* 0x001fc600048070ff */
[----:B------:R-:W-:Y:S01]  /*17dd0*/  @!P1 STG.E.U8 desc[UR18][R26.64+0x130], R7 ;  /* 0x000130071a009986 */ /* 0x000fe2000c101112 */
[----:B------:R-:W-:-:S03]  /*17de0*/  FMUL R0, R224, UR25 ;  /* 0x00000019e0007c20 */ /* 0x000fc60008400000 */
[----:B------:R-:W2:Y:S02]  /*17df0*/  LDL.LU R224, [R1+0x208] ;  /* 0x0002080001e07983 */ /* 0x000ea40000300800 */
[----:B-1----:R-:W-:Y:S02]  /*17e00*/  F2FP.SATFINITE.E4M3.F32.PACK_AB_MERGE_C R5, RZ, R0, RZ ;  /* 0x00000000ff05723e */ /* 0x002fe400048070ff */
[----:B------:R0:W-:Y:S01]  /*17e10*/  @!P3 STG.E.U8 desc[UR18][R26.64+0x131], R3 ;  /* 0x000131031a00b986 */ /* 0x0001e2000c101112 */
[----:B------:R-:W-:-:S03]  /*17e20*/  F2FP.SATFINITE.E4M3.F32.PACK_AB_MERGE_C R9, RZ, R4, RZ ;  /* 0x00000004ff09723e */ /* 0x000fc600048070ff */
[----:B------:R1:W-:Y:S01]  /*17e30*/  @!P6 STG.E.U8 desc[UR18][R24.64+0x139], R11 ;  /* 0x0001390b1800e986 */ /* 0x0003e2000c101112 */
[----:B------:R-:W-:-:S03]  /*17e40*/  FMUL R2, R225, UR25 ;  /* 0x00000019e1027c20 */ /* 0x000fc60008400000 */
[----:B------:R-:W2:Y:S01]  /*17e50*/  LDL.LU R225, [R1+0x20c] ;  /* 0x00020c0001e17983 */ /* 0x000ea20000300800 */
[----:B0-----:R-:W-:-:S03]  /*17e60*/  FMUL R3, R227, UR25 ;  /* 0x00000019e3037c20 */ /* 0x001fc60008400000 */
[----:B------:R-:W2:Y:S01]  /*17e70*/  LDL.LU R227, [R1+0x210] ;  /* 0x0002100001e37983 */ /* 0x000ea20000300800 */
[----:B------:R-:W-:-:S03]  /*17e80*/  FMUL R4, R223, UR25 ;  /* 0x00000019df047c20 */ /* 0x000fc60008400000 */
[----:B------:R-:W2:Y:S01]  /*17e90*/  LDL.LU R223, [R1+0x214] ;  /* 0x0002140001df7983 */ /* 0x000ea20000300800 */
[----:B---3--:R-:W-:-:S05]  /*17ea0*/  FMUL R0, R220, UR25 ;  /* 0x00000019dc007c20 */ /* 0x008fca0008400000 */
[----:B-1----:R-:W-:Y:S01]  /*17eb0*/  F2FP.SATFINITE.E4M3.F32.PACK_AB_MERGE_C R11, RZ, R0, RZ ;  /* 0x00000000ff0b723e */ /* 0x002fe200048070ff */
[----:B----4-:R-:W-:Y:S02]  /*17ec0*/  FMUL R0, R226, UR25 ;  /* 0x00000019e2007c20 */ /* 0x010fe40008400000 */
[----:B------:R-:W3:Y:S01]  /*17ed0*/  LDL.LU R226, [R1+0x218] ;  /* 0x0002180001e27983 */ /* 0x000ee20000300800 */
[C---:B------:R-:W-:Y:S02]  /*17ee0*/  ISETP.GE.AND P2, PT, R35.reuse, 0x139, PT ;  /* 0x000001392300780c */ /* 0x040fe40003f46270 */
[----:B------:R-:W-:Y:S01]  /*17ef0*/  ISETP.GE.AND P3, PT, R35, 0x141, PT ;  /* 0x000001412300780c */ /* 0x000fe20003f66270 */
[----:B------:R-:W4:Y:S01]  /*17f00*/  LDL.LU R220, [R1+0x21c] ;  /* 0x00021c0001dc7983 */ /* 0x000f220000300800 */
[C---:B------:R-:W-:Y:S02]  /*17f10*/  ISETP.LT.OR P5, PT, R34.reuse, 0x1, !P2 ;  /* 0x000000012200780c */ /* 0x040fe400057a1670 */
[----:B------:R-:W-:-:S02]  /*17f20*/  ISETP.LT.OR P2, PT, R34, 0x9, !P2 ;  /* 0x000000092200780c */ /* 0x000fc40005741670 */
[C---:B------:R-:W-:Y:S02]  /*17f30*/  ISETP.LT.OR P0, PT, R34.reuse, 0x9, !P0 ;  /* 0x000000092200780c */ /* 0x040fe40004701670 */
[----:B------:R-:W-:Y:S02]  /*17f40*/  ISETP.LT.OR P4, PT, R34, 0x1, !P3 ;  /* 0x000000012200780c */ /* 0x000fe40005f81670 */
[----:B------:R-:W-:Y:S02]  /*17f50*/  F2FP.SATFINITE.E4M3.F32.PACK_AB_MERGE_C R7, RZ, R2, RZ ;  /* 0x00000002ff07723e */ /* 0x000fe400048070ff */
[----:B------:R-:W-:-:S03]  /*17f60*/  F2FP.SATFINITE.E4M3.F32.PACK_AB_MERGE_C R3, RZ, R3, RZ ;  /* 0x00000003ff03723e */ /* 0x000fc600048070ff */
[----:B------:R0:W-:Y:S04]  /*17f70*/  @!P5 STG.E.U8 desc[UR18][R24.64+0x138], R9 ;  /* 0x000138091800d986 */ /* 0x0001e8000c101112 */
[----:B------:R-:W-:Y:S04]  /*17f80*/  @!P2 STG.E.U8 desc[UR18][R26.64+0x138], R5 ;  /* 0x000138051a00a986 */ /* 0x000fe8000c101112 */
[----:B------:R-:W-:Y:S01]  /*17f90*/  @!P0 STG.E.U8 desc[UR18][R26.64+0x139], R7 ;  /* 0x000139071a008986 */ /* 0x000fe2000c101112 */
[----:B--2---:R-:W-:-:S03]  /*17fa0*/  FMUL R2, R222, UR25 ;  /* 0x00000019de027c20 */ /* 0x004fc60008400000 */
[----:B------:R1:W-:Y:S04]  /*17fb0*/  @!P4 STG.E.U8 desc[UR18][R24.64+0x140], R3 ;  /* 0x000140031800c986 */ /* 0x0003e8000c101112 */
[----:B------:R-:W2:Y:S01]  /*17fc0*/  LDL.LU R222, [R1+0x220] ;  /* 0x0002200001de7983 */ /* 0x000ea20000300800 */
[----:B0-----:R-:W-:Y:S01]  /*17fd0*/  F2FP.SATFINITE.E4M3.F32.PACK_AB_MERGE_C R9, RZ, R4, RZ ;  /* 0x00000004ff09723e */ /* 0x001fe200048070ff */
[----:B-1----:R-:W-:Y:S02]  /*17fe0*/  FMUL R3, R224, UR25 ;  /* 0x00000019e0037c20 */ /* 0x002fe40008400000 */
[----:B------:R-:W2:Y:S01]  /*17ff0*/  LDL.LU R224, [R1+0x224] ;  /* 0x0002240001e07983 */ /* 0x000ea20000300800 */
[----:B------:R-:W-:Y:S02]  /*18000*/  F2FP.SATFINITE.E4M3.F32.PACK_AB_MERGE_C R5, RZ, R0, RZ ;  /* 0x00000000ff05723e */ /* 0x000fe400048070ff */
[----:B------:R-:W-:Y:S01]  /*18010*/  F2FP.SATFINITE.E4M3.F32.PACK_AB_MERGE_C R7, RZ, R2, RZ ;  /* 0x00000002ff07723e */ /* 0x000fe200048070ff */
[----:B------:R-:W-:-:S02]  /*18020*/  FMUL R4, R225, UR25 ;  /* 0x00000019e1047c20 */ /* 0x000fc40008400000 */
[----:B------:R-:W2:Y:S01]  /*18030*/  LDL.LU R225, [R1+0x228] ;  /* 0x0002280001e17983 */ /* 0x000ea20000300800 */
[----:B------:R-:W-:-:S03]  /*18040*/  FMUL R0, R227, UR25 ;  /* 0x00000019e3007c20 */ /* 0x000fc60008400000 */
[----:B------:R-:W2:Y:S01]  /*18050*/  LDL.LU R227, [R1+0x22c] ;  /* 0x00022c0001e37983 */ /* 0x000ea20000300800 */
[----:B---3--:R-:W-:-:S03]  /*18060*/  FMUL R2, R226, UR25 ;  /* 0x00000019e2027c20 */ /* 0x008fc60008400000 */
[----:B------:R-:W3:Y:S01]  /*18070*/  LDL.LU R226, [R1+0x230] ;  /* 0x0002300001e27983 */ /* 0x000ee20000300800 */
[C---:B------:R-:W-:Y:S02]  /*18080*/  ISETP.GE.AND P1, PT, R35.reuse, 0x142, PT ;  /* 0x000001422300780c */ /* 0x040fe40003f26270 */
[C---:B------:R-:W-:Y:S02]  /*18090*/  ISETP.LT.OR P3, PT, R34.reuse, 0x9, !P3 ;  /* 0x000000092200780c */ /* 0x040fe40005f61670 */
[C---:B------:R-:W-:Y:S02]  /*180a0*/  ISETP.LT.OR P5, PT, R34.reuse, 0x1, !P1 ;  /* 0x000000012200780c */ /* 0x040fe40004fa1670 */
[C---:B------:R-:W-:Y:S02]  /*180b0*/  ISETP.GE.AND P0, PT, R35.reuse, 0x149, PT ;  /* 0x000001492300780c */ /* 0x040fe40003f06270 */
[----:B------:R-:W-:Y:S02]  /*180c0*/  ISETP.GE.AND P2, PT, R35, 0x14a, PT ;  /* 0x0000014a2300780c */ /* 0x000fe40003f46270 */
[----:B------:R-:W-:-:S02]  /*180d0*/  ISETP.LT.OR P1, PT, R34, 0x9, !P1 ;  /* 0x000000092200780c */ /* 0x000fc40004f21670 */
[C---:B------:R-:W-:Y:S02]  /*180e0*/  ISETP.LT.OR P4, PT, R34.reuse, 0x1, !P2 ;  /* 0x000000012200780c */ /* 0x040fe40005781670 */
[----:B------:R-:W-:-:S03]  /*180f0*/  ISETP.LT.OR P2, PT, R34, 0x9, !P2 ;  /* 0x000000092200780c */ /* 0x000fc60005741670 */
[----:B------:R-:W-:Y:S04]  /*18100*/  @!P5 STG.E.U8 desc[UR18][R24.64+0x141], R9 ;  /* 0x000141091800d986 */ /* 0x000fe8000c101112 */
[----:B------:R0:W-:Y:S01]  /*18110*/  @!P3 STG.E.U8 desc[UR18][R26.64+0x140], R11 ;  /* 0x0001400b1a00b986 */ /* 0x0001e2000c101112 */
[----:B------:R-:W-:Y:S02]  /*18120*/  ISETP.LT.OR P3, PT, R34, 0x1, !P0 ;  /* 0x000000012200780c */ /* 0x000fe40004761670 */
[----:B------:R-:W-:Y:S01]  /*18130*/  F2FP.SATFINITE.E4M3.F32.PACK_AB_MERGE_C R3, RZ, R3, RZ ;  /* 0x00000003ff03723e */ /* 0x000fe200048070ff */
[----:B------:R-:W-:Y:S01]  /*18140*/  @!P1 STG.E.U8 desc[UR18][R26.64+0x141], R5 ;  /* 0x000141051a009986 */ /* 0x000fe2000c101112 */
[----:B------:R-:W-:-:S03]  /*18150*/  ISETP.GE.AND P1, PT, R35, 0x151, PT ;  /* 0x000001512300780c */ /* 0x000fc60003f26270 */
[----:B------:R4:W-:Y:S01]  /*18160*/  @!P4 STG.E.U8 desc[UR18][R24.64+0x149], R3 ;  /* 0x000149031800c986 */ /* 0x0009e2000c101112 */
[----:B0-----:R-:W-:-:S05]  /*18170*/  F2FP.SATFINITE.E4M3.F32.PACK_AB_MERGE_C R11, RZ, R0, RZ ;  /* 0x00000000ff0b723e */ /* 0x001fca00048070ff */
[----:B------:R0:W-:Y:S04]  /*18180*/  @!P3 STG.E.U8 desc[UR18][R24.64+0x148], R7 ;  /* 0x000148071800b986 */ /* 0x0001e8000c101112 */
[----:B------:R1:W-:Y:S01]  /*18190*/  @!P2 STG.E.U8 desc[UR18][R26.64+0x149], R11 ;  /* 0x0001490b1a00a986 */ /* 0x0003e2000c101112 */
[----:B------:R-:W-:Y:S01]  /*181a0*/  ISETP.GE.AND P2, PT, R35, 0x152, PT ;  /* 0x000001522300780c */ /* 0x000fe20003f46270 */
[----:B------:R-:W-:Y:S01]  /*181b0*/  FMUL R0, R223, UR25 ;  /* 0x00000019df007c20 */ /* 0x000fe20008400000 */
[----:B------:R-:W-:Y:S01]  /*181c0*/  ISETP.LT.OR P0, PT, R34, 0x9, !P0 ;  /* 0x000000092200780c */ /* 0x000fe20004701670 */
[----:B----4-:R-:W-:Y:S01]  /*181d0*/  FMUL R3, R220, UR25 ;  /* 0x00000019dc037c20 */ /* 0x010fe20008400000 */
[C---:B------:R-:W-:Y:S01]  /*181e0*/  ISETP.LT.OR P4, PT, R34.reuse, 0x1, !P1 ;  /* 0x000000012200780c */ /* 0x040fe20004f81670 */
[----:B------:R-:W4:Y:S01]  /*181f0*/  LDL.LU R223, [R1+0x234] ;  /* 0x0002340001df7983 */ /* 0x000f220000300800 */
[----:B------:R-:W-:-:S02]  /*18200*/  ISETP.LT.OR P3, PT, R34, 0x1, !P2 ;  /* 0x000000012200780c */ /* 0x000fc40005761670 */
[----:B------:R-:W-:Y:S01]  /*18210*/  ISETP.LT.OR P1, PT, R34, 0x9, !P1 ;  /* 0x000000092200780c */ /* 0x000fe20004f21670 */
[----:B------:R-:W4:Y:S01]  /*18220*/  LDL.LU R220, [R1+0x238] ;  /* 0x0002380001dc7983 */ /* 0x000f220000300800 */
[----:B------:R-:W-:Y:S01]  /*18230*/  F2FP.SATFINITE.E4M3.F32.PACK_AB_MERGE_C R9, RZ, R4, RZ ;  /* 0x00000004ff09723e */ /* 0x000fe200048070ff */
[----:B--2---:R-:W-:Y:S01]  /*18240*/  FMUL R4, R222, UR25 ;  /* 0x00000019de047c20 */ /* 0x004fe20008400000 */
[----:B------:R-:W-:Y:S01]  /*18250*/  F2FP.SATFINITE.E4M3.F32.PACK_AB_MERGE_C R5, RZ, R0, RZ ;  /* 0x00000000ff05723e */ /* 0x000fe200048070ff */
[----:B------:R-:W-:Y:S01]  /*18260*/  FMUL R0, R224, UR25 ;  /* 0x00000019e0007c20 */ /* 0x000fe20008400000 */
[----:B0-----:R-:W-:Y:S01]  /*18270*/  F2FP.SATFINITE.E4M3.F32.PACK_AB_MERGE_C R7, RZ, R2, RZ ;  /* 0x00000002ff07723e */ /* 0x001fe200048070ff */
[----:B------:R-:W2:Y:S01]  /*18280*/  LDL.LU R222, [R1+0x23c] ;  /* 0x00023c0001de7983 */ /* 0x000ea20000300800 */
[----:B------:R-:W-:-:S03]  /*18290*/  F2FP.SATFINITE.E4M3.F32.PACK_AB_MERGE_C R3, RZ, R3, RZ ;  /* 0x00000003ff03723e */ /* 0x000fc600048070ff */
[----:B------:R-:W2:Y:S01]  /*182a0*/  LDL.LU R224, [R1+0x240] ;  /* 0x0002400001e07983 */ /* 0x000ea20000300800 */
[----:B-1----:R-:W-:Y:S01]  /*182b0*/  F2FP.SATFINITE.E4M3.F32.PACK_AB_MERGE_C R11, RZ, R0, RZ ;  /* 0x00000000ff0b723e */ /* 0x002fe200048070ff */
[----:B------:R-:W-:Y:S02]  /*182c0*/  FMUL R0, R225, UR25 ;  /* 0x00000019e1007c20 */ /* 0x000fe40008400000 */
[----:B------:R-:W-:Y:S01]  /*182d0*/  @!P0 STG.E.U8 desc[UR18][R26.64+0x148], R9 ;  /* 0x000148091a008986 */ /* 0x000fe2000c101112 */
[----:B------:R-:W-:-:S03]  /*182e0*/  FMUL R2, R227, UR25 ;  /* 0x00000019e3027c20 */ /* 0x000fc60008400000 */
[----:B------:R-:W-:Y:S04]  /*182f0*/  @!P4 STG.E.U8 desc[UR18][R24.64+0x150], R5 ;  /* 0x000150051800c986 */ /* 0x000fe8000c101112 */
[----:B------:R-:W-:Y:S04]  /*18300*/  @!P3 STG.E.U8 desc[UR18][R24.64+0x151], R7 ;  /* 0x000151071800b986 */ /* 0x000fe8000c101112 */
[----:B------:R3:W-:Y:S04]  /*18310*/  @!P1 STG.E.U8 desc[UR18][R26.64+0x150], R3 ;  /* 0x000150031a009986 */ /* 0x0007e8000c101112 */
[----:B------:R-:W2:Y:S04]  /*18320*/  LDL.LU R225, [R1+0x244] ;  /* 0x0002440001e17983 */ /* 0x000ea80000300800 */
[----:B------:R-:W2:Y:S01]  /*18330*/  LDL.LU R227, [R1+0x248] ;  /* 0x0002480001e37983 */ /* 0x000ea20000300800 */
[----:B---3--:R-:W-:-:S03]  /*18340*/  FMUL R3, R226, UR25 ;  /* 0x00000019e2037c20 */ /* 0x008fc60008400000 */
[----:B------:R-:W3:Y:S01]  /*18350*/  LDL.LU R226, [R1+0x24c] ;  /* 0x00024c0001e27983 */ /* 0x000ee20000300800 */
[C---:B------:R-:W-:Y:S02]  /*18360*/  ISETP.GE.AND P0, PT, R35.reuse, 0x159, PT ;  /* 0x000001592300780c */ /* 0x040fe40003f06270 */
[C---:B------:R-:W-:Y:S01]  /*18370*/  ISETP.LT.OR P2, PT, R34.reuse, 0x9, !P2 ;  /* 0x000000092200780c */ /* 0x040fe20005741670 */
[----:B------:R-:W3:Y:S01]  /*18380*/  LDL.LU R218, [R1+0x250] ;  /* 0x0002500001da7983 */ /* 0x000ee20000300800 */
[C---:B------:R-:W-:Y:S02]  /*18390*/  ISETP.LT.OR P5, PT, R34.reuse, 0x1, !P0 ;  /* 0x000000012200780c */ /* 0x040fe400047a1670 */
[----:B------:R-:W-:Y:S01]  /*183a0*/  ISETP.GE.AND P3, PT, R35, 0x15a, PT ;  /* 0x0000015a2300780c */ /* 0x000fe20003f66270 */
[----:B------:R-:W3:Y:S01]  /*183b0*/  LDL.LU R221, [R1+0x254] ;  /* 0x0002540001dd7983 */ /* 0x000ee20000300800 */
[----:B------:R-:W-:Y:S02]  /*183c0*/  F2FP.SATFINITE.E4M3.F32.PACK_AB_MERGE_C R9, RZ, R4, RZ ;  /* 0x00000004ff09723e */ /* 0x000fe400048070ff */
[----:B------:R-:W-:-:S02]  /*183d0*/  ISETP.LT.OR P4, PT, R34, 0x1, !P3 ;  /* 0x000000012200780c */ /* 0x000fc40005f81670 */
[C---:B------:R-:W-:Y:S02]  /*183e0*/  ISETP.LT.OR P0, PT, R34.reuse, 0x9, !P0 ;  /* 0x000000092200780c */ /* 0x040fe40004701670 */
[----:B------:R-:W-:Y:S02]  /*183f0*/  ISETP.LT.OR P3, PT, R34, 0x9, !P3 ;  /* 0x000000092200780c */ /* 0x000fe40005f61670 */
[----:B------:R-:W-:Y:S01]  /*18400*/  F2FP.SATFINITE.E4M3.F32.PACK_AB_MERGE_C R5, RZ, R0, RZ ;  /* 0x00000000ff05723e */ /* 0x000fe200048070ff */
[----:B------:R-:W-:Y:S01]  /*18410*/  @!P2 STG.E.U8 desc[UR18][R26.64+0x151], R9 ;  /* 0x000151091a00a986 */ /* 0x000fe2000c101112 */
[----:B------:R-:W-:-:S03]  /*18420*/  F2FP.SATFINITE.E4M3.F32.PACK_AB_MERGE_C R7, RZ, R2, RZ ;  /* 0x00000002ff07723e */ /* 0x000fc600048070ff */
[----:B------:R0:W-:Y:S01]  /*18430*/  @!P5 STG.E.U8 desc[UR18][R24.64+0x158], R11 ;  /* 0x0001580b1800d986 */ /* 0x0001e2000c101112 */
[----:B------:R-:W-:-:S03]  /*18440*/  F2FP.SATFINITE.E4M3.F32.PACK_AB_MERGE_C R3, RZ, R3, RZ ;  /* 0x00000003ff03723e */ /* 0x000fc600048070ff */
[----:B------:R1:W-:Y:S04]  /*18450*/  @!P4 STG.E.U8 desc[UR18][R24.64+0x159], R5 ;  /* 0x000159051800c986 */ /* 0x0003e8000c101112 */
[----:B------:R1:W-:Y:S04]  /*18460*/  @!P0 STG.E.U8 desc[UR18][R26.64+0x158], R7 ;  /* 0x000158071a008986 */ /* 0x0003e8000c101112 */
[----:B------:R1:W-:Y:S01]  /*18470*/  @!P3 STG.E.U8 desc[UR18][R26.64+0x159], R3 ;  /* 0x000159031a00b986 */ /* 0x0003e2000c101112 */
[----:B----4-:R-:W-:Y:S01]  /*18480*/  FMUL R0, R220, UR25 ;  /* 0x00000019dc007c20 */ /* 0x010fe20008400000 */
[----:B------:R-:W-:-:S02]  /*18490*/  FMUL R4, R223, UR25 ;  /* 0x00000019df047c20 */ /* 0x000fc40008400000 */
[----:B------:R-:W4:Y:S02]  /*184a0*/  LDL.LU R223, [R1+0x258] ;  /* 0x0002580001df7983 */ /* 0x000f240000300800 */
[----:B0-----:R-:W-:Y:S01]  /*184b0*/  F2FP.SATFINITE.E4M3.F32.PACK_AB_MERGE_C R11, RZ, R0, RZ ;  /* 0x00000000ff0b723e */ /* 0x001fe200048070ff */
[----:B--2---:R-:W-:Y:S01]  /*184c0*/  FMUL R0, R222, UR25 ;  /* 0x00000019de007c20 */ /* 0x004fe20008400000 */
[----:B------:R-:W2:Y:S01]  /*184d0*/  LDL.LU R220, [R1+0x25c] ;  /* 0x00025c0001dc7983 */ /* 0x000ea20000300800 */
[----:B------:R-:W-:-:S03]  /*184e0*/  FMUL R2, R224, UR25 ;  /* 0x00000019e0027c20 */ /* 0x000fc60008400000 */
[----:B-1----:R-:W-:Y:S01]  /*184f0*/  F2FP.SATFINITE.E4M3.F32.PACK_AB_MERGE_C R5, RZ, R0, RZ ;  /* 0x00000000ff05723e */ /* 0x002fe200048070ff */
[----:B------:R-:W2:Y:S01]  /*18500*/  LDL.LU R222, [R1+0x260] ;  /* 0x0002600001de7983 */ /* 0x000ea20000300800 */
[----:B------:R-:W-:-:S03]  /*18510*/  F2FP.SATFINITE.E4M3.F32.PACK_AB_MERGE_C R7, RZ, R2, RZ ;  /* 0x00000002ff07723e */ /* 0x000fc600048070ff */
[----:B------:R-:W2:Y:S01]  /*18520*/  LDL.LU R224, [R1+0x268] ;  /* 0x0002680001e07983 */ /* 0x000ea20000300800 */
[----:B------:R-:W-:-:S03]  /*18530*/  FMUL R0, R225, UR25 ;  /* 0x00000019e1007c20 */ /* 0x000fc60008400000 */
[----:B------:R-:W2:Y:S01]  /*18540*/  LDL.LU R225, [R1+0x264] ;  /* 0x0002640001e17983 */ /* 0x000ea20000300800 */
[----:B------:R-:W-:-:S03]  /*18550*/  FMUL R3, R227, UR25 ;  /* 0x00000019e3037c20 */ /* 0x000fc60008400000 */
[----:B------:R-:W2:Y:S01]  /*18560*/  LDL.LU R227, [R1+0x26c] ;  /* 0x00026c0001e37983 */ /* 0x000ea20000300800 */
[----:B---3--:R-:W-:-:S03]  /*18570*/  FMUL R2, R226, UR25 ;  /* 0x00000019e2027c20 */ /* 0x008fc60008400000 */
[----:B------:R-:W3:Y:S01]  /*18580*/  LDL.LU R226, [R1+0x270] ;  /* 0x0002700001e27983 */ /* 0x000ee20000300800 */
[C---:B------:R-:W-:Y:S02]  /*18590*/  ISETP.GE.AND P2, PT, R35.reuse, 0x161, PT ;  /* 0x000001612300780c */ /* 0x040fe40003f46270 */
[----:B------:R-:W-:Y:S02]  /*185a0*/  ISETP.GE.AND P1, PT, R35, 0x162, PT ;  /* 0x000001622300780c */ /* 0x000fe40003f26270 */
[C---:B------:R-:W-:Y:S02]  /*185b0*/  ISETP.LT.OR P6, PT, R34.reuse, 0x1, !P2 ;  /* 0x000000012200780c */ /* 0x040fe400057c1670 */
[C---:B------:R-:W-:Y:S02]  /*185c0*/  ISETP.LT.OR P5, PT, R34.reuse, 0x1, !P1 ;  /* 0x000000012200780c */ /* 0x040fe40004fa1670 */
[----:B------:R-:W-:Y:S02]  /*185d0*/  ISETP.LT.OR P1, PT, R34, 0x9, !P1 ;  /* 0x000000092200780c */ /* 0x000fe40004f21670 */
[----:B------:R-:W-:-:S02]  /*185e0*/  F2FP.SATFINITE.E4M3.F32.PACK_AB_MERGE_C R9, RZ, R4, RZ ;  /* 0x00000004ff09723e */ /* 0x000fc400048070ff */
[C---:B------:R-:W-:Y:S02]  /*185f0*/  ISETP.GE.AND P0, PT, R35.reuse, 0x169, PT ;  /* 0x000001692300780c */ /* 0x040fe40003f06270 */
[----:B------:R-:W-:Y:S02]  /*18600*/  ISETP.GE.AND P3, PT, R35, 0x16a, PT ;  /* 0x0000016a2300780c */ /* 0x000fe40003f66270 */
[C---:B------:R-:W-:Y:S01]  /*18610*/  ISETP.LT.OR P2, PT, R34.reuse, 0x9, !P2 ;  /* 0x000000092200780c */ /* 0x040fe20005741670 */
[----:B------:R0:W-:Y:S01]  /*18620*/  @!P6 STG.E.U8 desc[UR18][R24.64+0x160], R9 ;  /* 0x000160091800e986 */ /* 0x0001e2000c101112 */
[----:B------:R-:W-:-:S03]  /*18630*/  ISETP.LT.OR P4, PT, R34, 0x1, !P0 ;  /* 0x000000012200780c */ /* 0x000fc60004781670 */
[----:B------:R1:W-:Y:S01]  /*18640*/  @!P5 STG.E.U8 desc[UR18][R24.64+0x161], R11 ;  /* 0x0001610b1800d986 */ /* 0x0003e2000c101112 */
[C---:B------:R-:W-:Y:S02]  /*18650*/  ISETP.LT.OR P5, PT, R34.reuse, 0x1, !P3 ;  /* 0x000000012200780c */ /* 0x040fe40005fa1670 */
[C---:B------:R-:W-:Y:S01]  /*18660*/  ISETP.LT.OR P0, PT, R34.reuse, 0x9, !P0 ;  /* 0x000000092200780c */ /* 0x040fe20004701670 */
[----:B------:R1:W-:Y:S01]  /*18670*/  @!P1 STG.E.U8 desc[UR18][R26.64+0x161], R7 ;  /* 0x000161071a009986 */ /* 0x0003e2000c101112 */
[----:B------:R-:W-:Y:S02]  /*18680*/  ISETP.GE.AND P1, PT, R35, 0x171, PT ;  /* 0x000001712300780c */ /* 0x000fe40003f26270 */
[C---:B------:R-:W-:Y:S02]  /*18690*/  ISETP.LT.OR P3, PT, R34.reuse, 0x9, !P3 ;  /* 0x000000092200780c */ /* 0x040fe40005f61670 */
[----:B------:R-:W-:Y:S02]  /*186a0*/  ISETP.LT.OR P6, PT, R34, 0x1, !P1 ;  /* 0x000000012200780c */ /* 0x000fe40004fc1670 */
[----:B0-----:R-:W-:Y:S01]  /*186b0*/  F2FP.SATFINITE.E4M3.F32.PACK_AB_MERGE_C R9, RZ, R0, RZ ;  /* 0x00000000ff09723e */ /* 0x001fe200048070ff */
[----:B------:R-:W-:Y:S01]  /*186c0*/  FMUL R0, R218, UR25 ;  /* 0x00000019da007c20 */ /* 0x000fe20008400000 */
[----:B------:R-:W-:Y:S01]  /*186d0*/  F2FP.SATFINITE.E4M3.F32.PACK_AB_MERGE_C R13, RZ, R2, RZ ;  /* 0x00000002ff0d723e */ /* 0x000fe200048070ff */
[----:B------:R-:W-:Y:S01]  /*186e0*/  FMUL R2, R221, UR25 ;  /* 0x00000019dd027c20 */ /* 0x000fe20008400000 */
[----:B-1----:R-:W-:Y:S01]  /*186f0*/  F2FP.SATFINITE.E4M3.F32.PACK_AB_MERGE_C R11, RZ, R3, RZ ;  /* 0x00000003ff0b723e */ /* 0x002fe200048070ff */
[----:B------:R0:W-:Y:S01]  /*18700*/  @!P2 STG.E.U8 desc[UR18][R26.64+0x160], R5 ;  /* 0x000160051a00a986 */ /* 0x0001e2000c101112 */
[----:B------:R-:W-:-:S02]  /*18710*/  ISETP.GE.AND P2, PT, R35, 0x179, PT ;  /* 0x000001792300780c */ /* 0x000fc40003f46270 */
[----:B------:R-:W-:Y:S01]  /*18720*/  F2FP.SATFINITE.E4M3.F32.PACK_AB_MERGE_C R7, RZ, R2, RZ ;  /* 0x00000002ff07723e */ /* 0x000fe200048070ff */
[----:B------:R1:W-:Y:S01]  /*18730*/  @!P4 STG.E.U8 desc[UR18][R24.64+0x168], R9 ;  /* 0x000168091800c986 */ /* 0x0003e2000c101112 */
[----:B------:R-:W-:-:S03]  /*18740*/  ISETP.GE.AND P4, PT, R35, 0x172, PT ;  /* 0x000001722300780c */ /* 0x000fc60003f86270 */
[----:B------:R1:W-:Y:S01]  /*18750*/  @!P5 STG.E.U8 desc[UR18][R24.64+0x169], R11 ;  /* 0x0001690b1800d986 */ /* 0x0003e2000c101112 */
[----:B0-----:R-:W-:-:S03]  /*18760*/  F2FP.SATFINITE.E4M3.F32.PACK_AB_MERGE_C R5, RZ, R0, RZ ;  /* 0x00000000ff05723e */ /* 0x001fc600048070ff */
[----:B------:R-:W-:Y:S01]  /*18770*/  @!P0 STG.E.U8 desc[UR18][R26.64+0x168], R13 ;  /* 0x0001680d1a008986 */ /* 0x000fe2000c101112 */
[----:B----4-:R-:W-:Y:S01]  /*18780*/  FMUL R3, R223, UR25 ;  /* 0x00000019df037c20 */ /* 0x010fe20008400000 */
[----:B------:R-:W-:Y:S01]  /*18790*/  ISETP.GE.AND P0, PT, R35, 0x17a, PT ;  /* 0x0000017a2300780c */ /* 0x000fe20003f06270 */
[----:B--2---:R-:W-:Y:S01]  /*187a0*/  FMUL R4, R220, UR25 ;  /* 0x00000019dc047c20 */ /* 0x004fe20008400000 */
[C---:B------:R-:W-:Y:S01]  /*187b0*/  ISETP.LT.OR P5, PT, R34.reuse, 0x1, !P4 ;  /* 0x000000012200780c */ /* 0x040fe200067a1670 */
[----:B------:R-:W-:Y:S01]  /*187c0*/  @!P3 STG.E.U8 desc[UR18][R26.64+0x169], R5 ;  /* 0x000169051a00b986 */ /* 0x000fe2000c101112 */
[C---:B------:R-:W-:Y:S02]  /*187d0*/  ISETP.LT.OR P1, PT, R34.reuse, 0x9, !P1 ;  /* 0x000000092200780c */ /* 0x040fe40004f21670 */
[C---:B------:R-:W-:Y:S01]  /*187e0*/  ISETP.LT.OR P3, PT, R34.reuse, 0x9, !P4 ;  /* 0x000000092200780c */ /* 0x040fe20006761670 */
[----:B------:R0:W-:Y:S01]  /*187f0*/  @!P6 STG.E.U8 desc[UR18][R24.64+0x170], R7 ;  /* 0x000170071800e986 */ /* 0x0001e2000c101112 */
[----:B------:R-:W-:-:S02]  /*18800*/  ISETP.LT.OR P6, PT, R34, 0x1, !P0 ;  /* 0x000000012200780c */ /* 0x000fc400047c1670 */
[----:B------:R-:W-:Y:S01]  /*18810*/  ISETP.LT.OR P4, PT, R34, 0x1, !P2 ;  /* 0x000000012200780c */ /* 0x000fe20005781670 */
[----:B------:R-:W-:Y:S01]  /*18820*/  FMUL R0, R222, UR25 ;  /* 0x00000019de007c20 */ /* 0x000fe20008400000 */
[----:B-1----:R-:W-:Y:S01]  /*18830*/  F2FP.SATFINITE.E4M3.F32.PACK_AB_MERGE_C R9, RZ, R3, RZ ;  /* 0x00000003ff09723e */ /* 0x002fe200048070ff */
[----:B------:R-:W-:Y:S01]  /*18840*/  FMUL R3, R224, UR25 ;  /* 0x00000019e0037c20 */ /* 0x000fe20008400000 */
[C---:B------:R-:W-:Y:S02]  /*18850*/  ISETP.LT.OR P2, PT, R34.reuse, 0x9, !P2 ;  /* 0x000000092200780c */ /* 0x040fe40005741670 */
[----:B------:R-:W-:Y:S02]  /*18860*/  ISETP.LT.OR P0, PT, R34, 0x9, !P0 ;  /* 0x000000092200780c */ /* 0x000fe40004701670 */
[----:B------:R-:W-:Y:S02]  /*18870*/  F2FP.SATFINITE.E4M3.F32.PACK_AB_MERGE_C R11, RZ, R4, RZ ;  /* 0x00000004ff0b723e */ /* 0x000fe400048070ff */
[----:B0-----:R-:W-:Y:S01]  /*18880*/  F2FP.SATFINITE.E4M3.F32.PACK_AB_MERGE_C R7, RZ, R0, RZ ;  /* 0x00000000ff07723e */ /* 0x001fe200048070ff */
[----:B------:R-:W-:Y:S01]  /*18890*/  FMUL R2, R225, UR25 ;  /* 0x00000019e1027c20 */ /* 0x000fe20008400000 */
[----:B------:R-:W-:Y:S01]  /*188a0*/  F2FP.SATFINITE.E4M3.F32.PACK_AB_MERGE_C R13, RZ, R3, RZ ;  /* 0x00000003ff0d723e */ /* 0x000fe200048070ff */
[----:B------:R-:W-:-:S03]  /*188b0*/  FMUL R4, R227, UR25 ;  /* 0x00000019e3047c20 */ /* 0x000fc60008400000 */
[----:B------:R-:W-:Y:S01]  /*188c0*/  F2FP.SATFINITE.E4M3.F32.PACK_AB_MERGE_C R3, RZ, R2, RZ ;  /* 0x00000002ff03723e */ /* 0x000fe200048070ff */
[----:B------:R0:W-:Y:S01]  /*188d0*/  @!P5 STG.E.U8 desc[UR18][R24.64+0x171], R9 ;  /* 0x000171091800d986 */ /* 0x0001e2000c101112 */
[----:B------:R-:W-:-:S03]  /*188e0*/  F2FP.SATFINITE.E4M3.F32.PACK_AB_MERGE_C R15, RZ, R4, RZ ;  /* 0x00000004ff0f723e */ /* 0x000fc600048070ff */
[----:B------:R0:W-:Y:S04]  /*188f0*/  @!P1 STG.E.U8 desc[UR18][R26.64+0x170], R11 ;  /* 0x0001700b1a009986 */ /* 0x0001e8000c101112 */
[----:B------:R0:W-:Y:S04]  /*18900*/  @!P3 STG.E.U8 desc[UR18][R26.64+0x171], R7 ;  /* 0x000171071a00b986 */ /* 0x0001e8000c101112 */
[----:B------:R0:W-:Y:S04]  /*18910*/  @!P6 STG.E.U8 desc[UR18][R24.64+0x179], R13 ;  /* 0x0001790d1800e986 */ /* 0x0001e8000c101112 */
[----:B------:R0:W-:Y:S04]  /*18920*/  @!P4 STG.E.U8 desc[UR18][R24.64+0x178], R3 ;  /* 0x000178031800c986 */ /* 0x0001e8000c101112 */
[----:B------:R0:W-:Y:S01]  /*18930*/  @!P2 STG.E.U8 desc[UR18][R26.64+0x178], R15 ;  /* 0x0001780f1a00a986 */ /* 0x0001e2000c101112 */
[----:B---3--:R-:W-:-:S05]  /*18940*/  FMUL R5, R226, UR25 ;  /* 0x00000019e2057c20 */ /* 0x008fca0008400000 */
[----:B------:R-:W-:-:S05]  /*18950*/  F2FP.SATFINITE.E4M3.F32.PACK_AB_MERGE_C R5, RZ, R5, RZ ;  /* 0x00000005ff05723e */ /* 0x000fca00048070ff */
[----:B------:R0:W-:Y:S02]  /*18960*/  @!P0 STG.E.U8 desc[UR18][R26.64+0x179], R5 ;  /* 0x000179051a008986 */ /* 0x0001e4000c101112 */
.L_x_421:
[----:B------:R-:W-:Y:S05]  /*18970*/  BSYNC B0 ;  /* 0x0000000000007941 */ /* 0x000fea0003800000 */
.L_x_35:
[----:B0-----:R-:W2:Y:S01]  /*18980*/  LDL.LU R5, [R1+0x27c] ;  /* 0x00027c0001057983 */ /* 0x001ea20000300800 */
[----:B------:R-:W-:Y:S01]  /*18990*/  IMAD.U32 R2, RZ, RZ, UR16 ;  /* 0x00000010ff027e24 */ /* 0x000fe2000f8e00ff */
[----:B------:R-:W-:Y:S02]  /*189a0*/  ULDC.64 UR4, c[0x0][0x650] ;  /* 0x0001940000047ab9 */ /* 0x000fe40000000a00 */
[----:B------:R-:W3:Y:S01]  /*189b0*/  LDL.LU R4, [R1+0x278] ;  /* 0x0002780001047983 */ /* 0x000ee20000300800 */
[----:B------:R-:W-:Y:S02]  /*189c0*/  IMAD.U32 R3, RZ, RZ, UR17 ;  /* 0x00000011ff037e24 */ /* 0x000fe4000f8e00ff */
[----:B------:R-:W-:Y:S02]  /*189d0*/  IMAD.U32 R3, RZ, RZ, UR7 ;  /* 0x00000007ff037e24 */ /* 0x000fe4000f8e00ff */
[----:B------:R-:W-:Y:S02]  /*189e0*/  IMAD.MOV.U32 R6, RZ, RZ, -0x1 ;  /* 0xffffffffff067424 */ /* 0x000fe400078e00ff */
[----:B-----5:R-:W-:-:S04]  /*189f0*/  IMAD.U32 R0, RZ, RZ, UR22 ;  /* 0x00000016ff007e24 */ /* 0x020fc8000f8e00ff */
[----:B------:R0:W-:Y:S02]  /*18a00*/  SYNCS.ARRIVE.TRANS64.A1T0 RZ, [R0+UR28], RZ ;  /* 0x000000ff00ff79a7 */ /* 0x0001e4000810001c */
[----:B0-----:R-:W-:Y:S02]  /*18a10*/  PRMT R0, RZ, 0x7610, R0 ;  /* 0x00007610ff007816 */ /* 0x001fe40000000000 */
[----:B--2---:R-:W-:-:S04]  /*18a20*/  LEA R5, P0, R2, R5, 0x1 ;  /* 0x0000000502057211 */ /* 0x004fc800078008ff */
[----:B---3--:R-:W-:Y:S01]  /*18a30*/  LEA.HI.X R4, R2, R4, R3, 0x1, P0 ;  /* 0x0000000402047211 */ /* 0x008fe200000f0c03 */
[----:B------:R-:W-:Y:S01]  /*18a40*/  IMAD.MOV.U32 R2, RZ, RZ, -0x1 ;  /* 0xffffffffff027424 */ /* 0x000fe200078e00ff */
[----:B------:R0:W-:Y:S01]  /*18a50*/  STL [R1+0x27c], R5 ;  /* 0x00027c0501007387 */ /* 0x0001e20000100800 */
[----:B------:R-:W-:Y:S01]  /*18a60*/  IMAD.MOV.U32 R3, RZ, RZ, -0x1 ;  /* 0xffffffffff037424 */ /* 0x000fe200078e00ff */
[----:B------:R-:W-:Y:S02]  /*18a70*/  ISETP.GE.U32.AND P0, PT, R5, UR4, PT ;  /* 0x0000000405007c0c */ /* 0x000fe4000bf06070 */
[----:B------:R0:W-:Y:S02]  /*18a80*/  STL [R1+0x278], R4 ;  /* 0x0002780401007387 */ /* 0x0001e40000100800 */
[----:B------:R-:W-:Y:S02]  /*18a90*/  ISETP.GE.U32.AND.EX P0, PT, R4, UR5, PT, P0 ;  /* 0x0000000504007c0c */ /* 0x000fe4000bf06100 */
[----:B------:R0:W-:Y:S04]  /*18aa0*/  STL [R1+0x280], R6 ;  /* 0x0002800601007387 */ /* 0x0001e80000100800 */
[----:B------:R0:W-:Y:S04]  /*18ab0*/  STL [R1+0x274], R2 ;  /* 0x0002740201007387 */ /* 0x0001e80000100800 */
[----:B------:R0:W-:Y:S03]  /*18ac0*/  STL [R1+0x284], R3 ;  /* 0x0002840301007387 */ /* 0x0001e60000100800 */
[----:B------:R-:W-:Y:S05]  /*18ad0*/  @P0 BRA `(.L_x_422) ;  /* 0x0000000400940947 */ /* 0x000fea0003800000 */
[----:B------:R-:W2:Y:S01]  /*18ae0*/  S2UR UR8, SR_CTAID.X ;  /* 0x00000000000879c3 */ /* 0x000ea20000002500 */
[----:B------:R-:W-:Y:S01]  /*18af0*/  ULDC.64 UR4, c[0x0][0x628] ;  /* 0x00018a0000047ab9 */ /* 0x000fe20000000a00 */
[----:B------:R-:W-:Y:S01]  /*18b00*/  ULDC UR6, c[0x0][0x150] ;  /* 0x0000540000067ab9 */ /* 0x000fe20000000800 */
[----:B------:R-:W-:Y:S01]  /*18b10*/  ISETP.NE.U32.AND P0, PT, RZ, UR4, PT ;  /* 0x00000004ff007c0c */ /* 0x000fe2000bf05070 */
[----:B------:R-:W-:Y:S01]  /*18b20*/  ULDC UR31, c[0x0][0x630] ;  /* 0x00018c00001f7ab9 */ /* 0x000fe20000000800 */
[C---:B------:R-:W-:Y:S01]  /*18b30*/  R2UR UR36, R5.reuse ;  /* 0x00000000052472ca */ /* 0x040fe200000e0000 */
[----:B------:R-:W-:Y:S01]  /*18b40*/  ULDC UR38, c[0x0][0x154] ;  /* 0x0000550000267ab9 */ /* 0x000fe20000000800 */
[----:B------:R-:W-:Y:S01]  /*18b50*/  ISETP.NE.AND.EX P0, PT, RZ, UR5, PT, P0 ;  /* 0x00000005ff007c0c */ /* 0x000fe2000bf05300 */
[----:B------:R-:W3:Y:S01]  /*18b60*/  S2UR UR41, SR_CTAID.Y ;  /* 0x00000000002979c3 */ /* 0x000ee20000002600 */
[----:B------:R-:W-:Y:S02]  /*18b70*/  R2UR UR37, R4 ;  /* 0x00000000042572ca */ /* 0x000fe400000e0000 */
[----:B------:R-:W-:-:S02]  /*18b80*/  R2UR UR34, R5 ;  /* 0x00000000052272ca */ /* 0x000fc400000e0000 */
[----:B------:R-:W-:Y:S02]  /*18b90*/  R2UR UR35, R4 ;  /* 0x00000000042372ca */ /* 0x000fe400000e0000 */
[----:B--2---:R-:W-:-:S05]  /*18ba0*/  I2FP.F32.U32 R0, UR8 ;  /* 0x0000000800007c45 */ /* 0x004fca0008201000 */
[----:B------:R-:W-:-:S04]  /*18bb0*/  FMUL R0, R0, UR6 ;  /* 0x0000000600007c20 */ /* 0x000fc80008400000 */
[----:B0-----:R0:W2:Y:S01]  /*18bc0*/  F2I.U32.TRUNC.NTZ R2, R0 ;  /* 0x0000000000027305 */ /* 0x0010a2000020f000 */
[----:B---3--:R-:W-:Y:S05]  /*18bd0*/  @!P0 BRA `(.L_x_423) ;  /* 0x0000000000308947 */ /* 0x008fea0003800000 */
[----:B------:R-:W-:Y:S01]  /*18be0*/  R2UR UR9, R5 ;  /* 0x00000000050972ca */ /* 0x000fe200000e0000 */
[----:B------:R-:W-:Y:S01]  /*18bf0*/  ULDC UR6, c[0x0][0x634] ;  /* 0x00018d0000067ab9 */ /* 0x000fe20000000800 */
[----:B------:R-:W-:-:S11]  /*18c00*/  R2UR UR10, R4 ;  /* 0x00000000040a72ca */ /* 0x000fd600000e0000 */
[----:B------:R-:W-:-:S04]  /*18c10*/  UIADD3 UR6, UP0, UR9, UR6, URZ ;  /* 0x0000000609067290 */ /* 0x000fc8000ff1e03f */
[----:B------:R-:W-:Y:S02]  /*18c20*/  UIADD3.X UR9, URZ, UR10, URZ, UP0, !UPT ;  /* 0x0000000a3f097290 */ /* 0x000fe400087fe43f */
[----:B------:R-:W-:Y:S02]  /*18c30*/  UIMAD.WIDE.U32 UR32, UR6, UR4, URZ ;  /* 0x00000004062072a5 */ /* 0x000fe4000f8e003f */
[----:B------:R-:W-:-:S04]  /*18c40*/  UIMAD.WIDE.U32 UR10, UR9, UR4, URZ ;  /* 0x00000004090a72a5 */ /* 0x000fc8000f8e003f */
[----:B------:R-:W-:-:S04]  /*18c50*/  UIMAD.WIDE.U32 UR10, UP0, UR6, UR5, UR10 ;  /* 0x00000005060a72a5 */ /* 0x000fc8000f80000a */
[----:B------:R-:W-:Y:S02]  /*18c60*/  UIADD3.X UR35, URZ, URZ, URZ, UP0, !UPT ;  /* 0x0000003f3f237290 */ /* 0x000fe400087fe43f */
[----:B------:R-:W-:Y:S01]  /*18c70*/  UIADD3 URZ, UP0, UR33, UR10, URZ ;  /* 0x0000000a213f7290 */ /* 0x000fe2000ff1e03f */
[----:B------:R-:W-:-:S03]  /*18c80*/  UMOV UR34, UR11 ;  /* 0x0000000b00227c82 */ /* 0x000fc60008000000 */
[----:B------:R-:W-:-:S12]  /*18c90*/  UIMAD.WIDE.U32.X UR34, UR9, UR5, UR34, UP0 ;  /* 0x00000005092272a5 */ /* 0x000fd800080e0422 */
.L_x_423:
[----:B0-----:R-:W-:Y:S01]  /*18ca0*/  I2FP.F32.U32 R0, UR41 ;  /* 0x0000002900007c45 */ /* 0x001fe20008201000 */
[----:B------:R-:W-:Y:S01]  /*18cb0*/  USHF.R.U64 UR6, UR34, UR31, UR35 ;  /* 0x0000001f22067299 */ /* 0x000fe20008001223 */
[----:B--2---:R-:W-:Y:S01]  /*18cc0*/  R2UR UR33, R2 ;  /* 0x00000000022172ca */ /* 0x004fe200000e0000 */
[----:B------:R-:W-:Y:S02]  /*18cd0*/  USHF.R.U32.HI UR4, URZ, UR31, UR35 ;  /* 0x0000001f3f047299 */ /* 0x000fe40008011623 */
[----:B------:R-:W-:Y:S01]  /*18ce0*/  FMUL R0, R0, UR38 ;  /* 0x0000002600007c20 */ /* 0x000fe20008400000 */
[----:B------:R-:W-:Y:S01]  /*18cf0*/  UIADD3 UR31, UP0, URZ, -UR6, URZ ;  /* 0x800000063f1f7290 */ /* 0x000fe2000ff1e03f */
[----:B------:R-:W-:Y:S01]  /*18d00*/  UMOV UR10, UR36 ;  /* 0x00000024000a7c82 */ /* 0x000fe20008000000 */
[----:B------:R-:W-:Y:S02]  /*18d10*/  UMOV UR11, UR37 ;  /* 0x00000025000b7c82 */ /* 0x000fe40008000000 */
[----:B------:R-:W-:Y:S01]  /*18d20*/  UIADD3.X UR9, URZ, ~UR4, URZ, UP0, !UPT ;  /* 0x800000043f097290 */ /* 0x000fe200087fe43f */
[----:B------:R-:W0:Y:S01]  /*18d30*/  F2I.U32.TRUNC.NTZ R0, R0 ;  /* 0x0000000000007305 */ /* 0x000e22000020f000 */
[----:B------:R-:W-:Y:S01]  /*18d40*/  ULDC UR44, c[0x0][0x658] ;  /* 0x00019600002c7ab9 */ /* 0x000fe20000000800 */
[----:B------:R-:W-:Y:S01]  /*18d50*/  ULDC.64 UR4, c[0x0][0x620] ;  /* 0x0001880000047ab9 */ /* 0x000fe20000000a00 */
[----:B------:R-:W-:Y:S01]  /*18d60*/  UMOV UR35, 0xffffffff ;  /* 0xffffffff00237882 */ /* 0x000fe20000000000 */
[----:B------:R-:W-:-:S02]  /*18d70*/  UIMAD UR9, UR9, UR4, URZ ;  /* 0x00000004090972a4 */ /* 0x000fc4000f8e023f */
[----:B------:R-:W-:Y:S02]  /*18d80*/  UIMAD.WIDE.U32 UR10, UR31, UR4, UR10 ;  /* 0x000000041f0a72a5 */ /* 0x000fe4000f8e000a */
[----:B------:R-:W-:Y:S01]  /*18d90*/  UIMAD UR9, UR31, UR5, UR9 ;  /* 0x000000051f0972a4 */ /* 0x000fe2000f8e0209 */
[----:B------:R-:W-:Y:S02]  /*18da0*/  ULDC UR32, c[0x0][0x618] ;  /* 0x0001860000207ab9 */ /* 0x000fe40000000800 */
[----:B------:R-:W-:Y:S01]  /*18db0*/  ULDC.64 UR4, c[0x0][0x640] ;  /* 0x0001900000047ab9 */ /* 0x000fe20000000a00 */
[----:B------:R-:W-:Y:S01]  /*18dc0*/  UIADD3 UR9, UR11, UR9, URZ ;  /* 0x000000090b097290 */ /* 0x000fe2000fffe03f */
[----:B------:R-:W-:Y:S01]  /*18dd0*/  ISETP.NE.U32.AND P0, PT, RZ, UR4, PT ;  /* 0x00000004ff007c0c */ /* 0x000fe2000bf05070 */
[----:B------:R-:W-:Y:S01]  /*18de0*/  USHF.L.U32 UR37, UR35, UR44, URZ ;  /* 0x0000002c23257299 */ /* 0x000fe2000800063f */
[----:B0-----:R-:W-:Y:S01]  /*18df0*/  R2UR UR39, R0 ;  /* 0x00000000002772ca */ /* 0x001fe200000e0000 */
[----:B------:R-:W-:Y:S01]  /*18e00*/  USHF.R.U64 UR35, UR10, UR32, UR9 ;  /* 0x000000200a237299 */ /* 0x000fe20008001209 */
[----:B------:R-:W-:Y:S01]  /*18e10*/  ISETP.NE.AND.EX P0, PT, RZ, UR5, PT, P0 ;  /* 0x00000005ff007c0c */ /* 0x000fe2000bf05300 */
[----:B------:R-:W-:Y:S01]  /*18e20*/  USHF.R.U32.HI UR9, URZ, UR32, UR9 ;  /* 0x000000203f097299 */ /* 0x000fe20008011609 */
[----:B------:R-:W-:Y:S01]  /*18e30*/  ULDC UR42, c[0x0][0x608] ;  /* 0x00018200002a7ab9 */ /* 0x000fe20000000800 */
[----:B------:R-:W-:-:S02]  /*18e40*/  UIADD3 UR10, -UR33, URZ, URZ ;  /* 0x0000003f210a7290 */ /* 0x000fc4000fffe13f */
[----:B------:R-:W-:Y:S02]  /*18e50*/  USHF.R.U64 UR38, UR35, UR42, UR9 ;  /* 0x0000002a23267299 */ /* 0x000fe40008001209 */
[----:B------:R-:W-:Y:S01]  /*18e60*/  USHF.R.U32.HI UR9, URZ, UR42, UR9 ;  /* 0x0000002a3f097299 */ /* 0x000fe20008011609 */
[----:B------:R-:W-:-:S03]  /*18e70*/  UMOV UR36, 0x1 ;  /* 0x0000000100247882 */ /* 0x000fc60000000000 */
[----:B------:R-:W-:Y:S02]  /*18e80*/  UIADD3 UR43, -UR39, URZ, URZ ;  /* 0x0000003f272b7290 */ /* 0x000fe4000fffe13f */
[----:B------:R-:W-:Y:S01]  /*18e90*/  USHF.R.U64 UR39, UR38, UR44, UR9 ;  /* 0x0000002c26277299 */ /* 0x000fe20008001209 */
[----:B------:R-:W-:Y:S01]  /*18ea0*/  ULDC UR40, c[0x0][0x144] ;  /* 0x0000510000287ab9 */ /* 0x000fe20000000800 */
[----:B------:R-:W-:Y:S01]  /*18eb0*/  ULDC UR31, c[0x0][0x600] ;  /* 0x00018000001f7ab9 */ /* 0x000fe20000000800 */
[----:B------:R-:W-:Y:S02]  /*18ec0*/  USHF.L.U32 UR36, UR36, UR44, URZ ;  /* 0x0000002c24247299 */ /* 0x000fe4000800063f */
[----:B------:R-:W-:Y:S02]  /*18ed0*/  USHF.R.U32.HI UR33, URZ, UR44, UR9 ;  /* 0x0000002c3f217299 */ /* 0x000fe40008011609 */
[----:B------:R-:W-:Y:S02]  /*18ee0*/  UIADD3 UR34, UR31, -0x1, URZ ;  /* 0xffffffff1f227890 */ /* 0x000fe4000fffe03f */
[----:B------:R-:W-:-:S02]  /*18ef0*/  ULOP3.LUT UR37, URZ, UR37, URZ, 0x33, !UPT ;  /* 0x000000253f257292 */ /* 0x000fc4000f8e333f */
[----:B------:R-:W-:Y:S01]  /*18f00*/  UIMAD UR40, UR40, UR10, UR8 ;  /* 0x0000000a282872a4 */ /* 0x000fe2000f8e0208 */
[----:B------:R-:W-:Y:S01]  /*18f10*/  ULDC UR46, c[0x0][0x148] ;  /* 0x00005200002e7ab9 */ /* 0x000fe20000000800 */
[----:B------:R-:W-:Y:S01]  /*18f20*/  ULDC UR44, c[0x0][0x648] ;  /* 0x00019200002c7ab9 */ /* 0x000fe20000000800 */
[----:B------:R-:W-:Y:S01]  /*18f30*/  ULDC UR45, c[0x0][0x638] ;  /* 0x00018e00002d7ab9 */ /* 0x000fe20000000800 */
[----:B------:R-:W-:Y:S01]  /*18f40*/  UMOV UR32, UR39 ;  /* 0x0000002700207c82 */ /* 0x000fe20008000000 */
[----:B------:R-:W-:Y:S07]  /*18f50*/  @!P0 BRA `(.L_x_424) ;  /* 0x0000000000288947 */ /* 0x000fee0003800000 */
        /* <DEDUP_REMOVED lines=10> */
.L_x_424:
[----:B------:R-:W-:Y:S01]  /*19000*/  USHF.R.U64 UR4, UR32, UR44, UR33 ;  /* 0x0000002c20047299 */ /* 0x000fe20008001221 */
[----:B------:R-:W-:Y:S01]  /*19010*/  IMAD.U32 R4, RZ, RZ, UR6 ;  /* 0x00000006ff047e24 */ /* 0x000fe2000f8e00ff */
[----:B------:R-:W-:Y:S01]  /*19020*/  ULOP3.LUT UR37, UR38, UR37, URZ, 0xc0, !UPT ;  /* 0x0000002526257292 */ /* 0x000fe2000f8ec03f */
[----:B------:R-:W-:Y:S01]  /*19030*/  IMAD.MOV.U32 R0, RZ, RZ, 0x1 ;  /* 0x00000001ff007424 */ /* 0x000fe200078e00ff */
[----:B------:R-:W-:Y:S02]  /*19040*/  UIADD3 UR5, -UR4, URZ, URZ ;  /* 0x0000003f04057290 */ /* 0x000fe4000fffe13f */
[----:B------:R-:W-:Y:S01]  /*19050*/  @UP2 UIMAD UR40, UR46, UR43, UR41 ;  /* 0x0000002b2e2822a4 */ /* 0x000fe2000f8e0229 */
        /* <DEDUP_REMOVED lines=13> */
.L_x_422:
[----:B------:R-:W-:Y:S01]  /*19130*/  UIADD3 UR15, UR27, UR15, URZ ;  /* 0x0000000f1b0f7290 */ /* 0x000fe2000fffe03f */
[----:B------:R-:W-:Y:S01]  /*19140*/  LOP3.LUT P0, RZ, R0, 0xff, RZ, 0xc0, !PT ;  /* 0x000000ff00ff7812 */ /* 0x000fe2000780c0ff */
[----:B------:R-:W-:Y:S02]  /*19150*/  ULOP3.LUT UR29, UR29, 0x1, URZ, 0x3c, !UPT ;  /* 0x000000011d1d7892 */ /* 0x000fe4000f8e3c3f */
[----:B------:R-:W-:Y:S02]  /*19160*/  USHF.R.U32.HI UR4, URZ, 0x3, UR15 ;  /* 0x000000033f047899 */ /* 0x000fe4000801160f */
[----:B------:R-:W-:Y:S02]  /*19170*/  UISETP.GT.U32.AND UP0, UPT, UR15, 0x7, UPT ;  /* 0x000000070f00788c */ /* 0x000fe4000bf04070 */
[----:B------:R-:W-:Y:S02]  /*19180*/  ULOP3.LUT UR4, UR4, 0x1, URZ, 0xc0, !UPT ;  /* 0x0000000104047892 */ /* 0x000fe4000f8ec03f */
[----:B------:R-:W-:-:S02]  /*19190*/  UISETP.LT.U32.AND UP0, UPT, UR27, 0x8, UP0 ;  /* 0x000000081b00788c */ /* 0x000fc40008701070 */
[----:B------:R-:W-:Y:S02]  /*191a0*/  UISETP.NE.U32.AND UP1, UPT, UR4, 0x1, UPT ;  /* 0x000000010400788c */ /* 0x000fe4000bf25070 */
[----:B------:R-:W-:Y:S02]  /*191b0*/  USEL UR5, URZ, 0x1, !UP0 ;  /* 0x000000013f057887 */ /* 0x000fe4000c000000 */
[----:B------:R-:W-:Y:S02]  /*191c0*/  UISETP.GT.U32.AND UP1, UPT, UR27, 0x7, !UP1 ;  /* 0x000000071b00788c */ /* 0x000fe4000cf24070 */
[----:B------:R-:W-:Y:S02]  /*191d0*/  ULOP3.LUT UR15, UR15, 0x7, URZ, 0xc0, !UPT ;  /* 0x000000070f0f7892 */ /* 0x000fe4000f8ec03f */
[----:B------:R-:W-:-:S04]  /*191e0*/  USEL UR4, URZ, 0x1, !UP1 ;  /* 0x000000013f047887 */ /* 0x000fc8000c800000 */
[----:B------:R-:W-:Y:S01]  /*191f0*/  ULOP3.LUT UR23, UR4, UR23, UR5, 0x96, !UPT ;  /* 0x0000001704177292 */ /* 0x000fe2000f8e9605 */
[----:B------:R-:W-:Y:S11]  /*19200*/  @P0 BRA `(.L_x_425) ;  /* 0xfffffe8400280947 */ /* 0x000ff6000383ffff */
[----:B------:R-:W-:Y:S05]  /*19210*/  EXIT ;  /* 0x000000000000794d */ /* 0x000fea0003800000 */
.L_x_13:
[----:B------:R-:W-:-:S08]  /*19220*/  ISETP.NE.AND P0, PT, RZ, UR8, PT ;  /* 0x00000008ff007c0c */ /* 0x000fd0000bf05270 */
[----:B01----:R-:W0:-:S00]  /*19230*/  USETMAXREG.DEALLOC.CTAPOOL 0x28 ;  /* 0x00000028000079c8 */ /* 0x003e0000080e0500 */
[----:B------:R-:W-:Y:S05]  /*19240*/  @P0 EXIT ;  /* 0x000000000000094d */ /* 0x000fea0003800000 */
[----:B0-----:R-:W-:Y:S01]  /*19250*/  LOP3.LUT P0, RZ, R3, 0xff, RZ, 0xc0, !PT ;  /* 0x000000ff03ff7812 */ /* 0x001fe2000780c0ff */
[----:B------:R-:W-:Y:S02]  /*19260*/  IMAD.MOV.U32 R9, RZ, RZ, 0x1 ;  /* 0x00000001ff097424 */ /* 0x000fe400078e00ff */
[----:B------:R-:W-:-:S10]  /*19270*/  IMAD.MOV.U32 R8, RZ, RZ, RZ ;  /* 0x000000ffff087224 */ /* 0x000fd400078e00ff */
[----:B------:R-:W-:Y:S05]  /*19280*/  @!P0 BRA `(.L_x_426) ;  /* 0x0000000c00508947 */ /* 0x000fea0003800000 */
[----:B------:R-:W-:Y:S01]  /*19290*/  LOP3.LUT P0, RZ, R2, 0x1f, RZ, 0xc0, !PT ;  /* 0x0000001f02ff7812 */ /* 0x000fe2000780c0ff */
[----:B------:R-:W-:Y:S01]  /*192a0*/  ULDC UR5, c[0x0][0x658] ;  /* 0x0001960000057ab9 */ /* 0x000fe20000000800 */
[----:B------:R-:W-:Y:S01]  /*192b0*/  UMOV UR6, 0xffffffff ;  /* 0xffffffff00067882 */ /* 0x000fe20000000000 */
[----:B------:R-:W-:Y:S01]  /*192c0*/  BSSY B0, `(.L_x_426) ;  /* 0x00000d0000007945 */ /* 0x000fe20003800000 */
[----:B------:R-:W-:Y:S01]  /*192d0*/  USHF.L.U32 UR6, UR6, UR5, URZ ;  /* 0x0000000506067299 */ /* 0x000fe2000800063f */
[C---:B------:R-:W-:Y:S01]  /*192e0*/  ISETP.NE.AND P3, PT, R0.reuse, RZ, PT ;  /* 0x000000ff0000720c */ /* 0x040fe20003f65270 */
[----:B------:R-:W-:Y:S01]  /*192f0*/  IMAD.MOV.U32 R9, RZ, RZ, 0x1 ;  /* 0x00000001ff097424 */ /* 0x000fe200078e00ff */
[----:B------:R-:W-:Y:S01]  /*19300*/  ISETP.NE.OR P0, PT, R0, RZ, !P0 ;  /* 0x000000ff0000720c */ /* 0x000fe20004705670 */
[----:B------:R-:W-:Y:S01]  /*19310*/  IMAD.MOV.U32 R0, RZ, RZ, 0x1 ;  /* 0x00000001ff007424 */ /* 0x000fe200078e00ff */
[----:B------:R-:W-:Y:S01]  /*19320*/  ULDC UR4, c[0x0][0x600] ;  /* 0x0001800000047ab9 */ /* 0x000fe20000000800 */
[----:B------:R-:W-:Y:S01]  /*19330*/  IMAD.MOV.U32 R8, RZ, RZ, RZ ;  /* 0x000000ffff087224 */ /* 0x000fe200078e00ff */
[----:B------:R-:W-:Y:S01]  /*19340*/  UMOV UR8, 0x1 ;  /* 0x0000000100087882 */ /* 0x000fe20000000000 */
[----:B------:R-:W-:-:S02]  /*19350*/  UIADD3 UR27, UR14, 0x1, URZ ;  /* 0x000000010e1b7890 */ /* 0x000fc4000fffe03f */
[----:B------:R-:W-:Y:S02]  /*19360*/  ULOP3.LUT UR26, UR13, 0x2, URZ, 0xfc, !UPT ;  /* 0x000000020d1a7892 */ /* 0x000fe4000f8efc3f */
[----:B------:R-:W-:Y:S02]  /*19370*/  UIADD3 UR4, UR4, -0x1, URZ ;  /* 0xffffffff04047890 */ /* 0x000fe4000fffe03f */
[----:B------:R-:W-:Y:S02]  /*19380*/  USHF.L.U32 UR5, UR8, UR5, URZ ;  /* 0x0000000508057299 */ /* 0x000fe4000800063f */
[----:B------:R-:W-:Y:S01]  /*19390*/  ULOP3.LUT UR6, URZ, UR6, URZ, 0x33, !UPT ;  /* 0x000000063f067292 */ /* 0x000fe2000f8e333f */
[----:B------:R-:W-:-:S11]  /*193a0*/  ULDC.64 UR24, c[0x0][0x198] ;  /* 0x0000660000187ab9 */ /* 0x000fd60000000a00 */
.L_x_438:
[----:B------:R-:W-:-:S03]  /*193b0*/  UMOV UR8, 0xffffffff ;  /* 0xffffffff00087882 */ /* 0x000fc60000000000 */
[----:B01----:R-:W-:Y:S05]  /*193c0*/  BRA.DIV UR8, `(.L_x_427) ;  /* 0x0000001208bc7947 */ /* 0x003fea000b800000 */
[----:B------:R-:W-:-:S13]  /*193d0*/  ELECT P1, URZ, PT ;  /* 0x00000000003f782f */ /* 0x000fda0003820000 */
.L_x_455:
[----:B------:R-:W0:Y:S01]  /*193e0*/  LDC R2, c[0x0][0x28c] ;  /* 0x0000a300ff027b82 */ /* 0x000e220000000800 */
[----:B------:R-:W-:Y:S01]  /*193f0*/  BSSY B1, `(.L_x_428) ;  /* 0x000003b000017945 */ /* 0x000fe20003800000 */
[----:B0-----:R-:W-:-:S13]  /*19400*/  ISETP.LT.OR P1, PT, R2, 0x1, !P1 ;  /* 0x000000010200780c */ /* 0x001fda0004f21670 */
[----:B------:R-:W-:Y:S05]  /*19410*/  @P1 BRA `(.L_x_429) ;  /* 0x0000000000e01947 */ /* 0x000fea0003800000 */
[----:B------:R-:W2:Y:S04]  /*19420*/  LDL.LU R4, [R1+0x284] ;  /* 0x0002840001047983 */ /* 0x000ea80000300800 */
[----:B------:R-:W3:Y:S01]  /*19430*/  LDL.LU R3, [R1+0x280] ;  /* 0x0002800001037983 */ /* 0x000ee20000300800 */
[----:B------:R-:W-:Y:S02]  /*19440*/  IMAD.MOV.U32 R12, RZ, RZ, RZ ;  /* 0x000000ffff0c7224 */ /* 0x000fe400078e00ff */
[----:B------:R-:W-:Y:S02]  /*19450*/  IMAD.U32 R13, RZ, RZ, UR27 ;  /* 0x0000001bff0d7e24 */ /* 0x000fe4000f8e00ff */
[----:B------:R-:W-:Y:S02]  /*19460*/  IMAD.MOV.U32 R2, RZ, RZ, R9 ;  /* 0x000000ffff027224 */ /* 0x000fe400078e0009 */
[----:B--2---:R-:W-:-:S02]  /*19470*/  IMAD R6, R4, 0x180, RZ ;  /* 0x0000018004067824 */ /* 0x004fc400078e02ff */
[----:B---3--:R-:W-:Y:S02]  /*19480*/  IMAD.SHL.U32 R7, R3, 0x40, RZ ;  /* 0x0000004003077824 */ /* 0x008fe400078e00ff */
[----:B------:R-:W-:-:S07]  /*19490*/  IMAD.MOV.U32 R3, RZ, RZ, R8 ;  /* 0x000000ffff037224 */ /* 0x000fce00078e0008 */
.L_x_433:
[----:B------:R-:W0:Y:S01]  /*194a0*/  S2R R5, SR_CgaCtaId ;  /* 0x0000000000057919 */ /* 0x000e220000008800 */
[----:B------:R-:W-:-:S04]  /*194b0*/  MOV R4, 0x400 ;  /* 0x0000040000047802 */ /* 0x000fc80000000f00 */
[----:B0-----:R-:W-:Y:S02]  /*194c0*/  LEA R10, R5, R4, 0x18 ;  /* 0x00000004050a7211 */ /* 0x001fe400078ec0ff */
[----:B------:R-:W-:Y:S01]  /*194d0*/  SHF.L.U32 R4, R2, 0x1f, RZ ;  /* 0x0000001f02047819 */ /* 0x000fe200000006ff */
[----:B------:R-:W0:Y:S02]  /*194e0*/  @!P3 LDC R5, c[0x0][0x500] ;  /* 0x00014000ff05bb82 */ /* 0x000e240000000800 */
[----:B------:R-:W-:-:S04]  /*194f0*/  IMAD R11, R3, 0x8, R10 ;  /* 0x00000008030b7824 */ /* 0x000fc800078e020a */
[----:B------:R-:W1:Y:S02]  /*19500*/  SYNCS.PHASECHK.TRANS64.TRYWAIT P1, [R11+URZ+0x40], R4 ;  /* 0x000040040b0075a7 */ /* 0x000e64000802017f */
[----:B-1----:R-:W-:Y:S05]  /*19510*/  @!P1 BRA `(.L_x_430) ;  /* 0x0000001000889947 */ /* 0x002fea0003800000 */
.L_x_456:
[----:B------:R-:W-:Y:S01]  /*19520*/  UPRMT UR8, UR26, 0x9910, URZ ;  /* 0x000099101a087896 */ /* 0x000fe2000800003f */
[----:B0-----:R0:W-:Y:S03]  /*19530*/  @!P3 SYNCS.ARRIVE.TRANS64 RZ, [R11+URZ], R5 ;  /* 0x000000050bffb9a7 */ /* 0x0011e6000800003f */
[----:B------:R-:W-:-:S06]  /*19540*/  UISETP.NE.AND UP0, UPT, UR8, 0x2, UPT ;  /* 0x000000020800788c */ /* 0x000fcc000bf05270 */
[----:B------:R-:W-:-:S13]  /*19550*/  PLOP3.LUT P1, PT, PT, PT, UP0, 0x80, 0x0 ;  /* 0x000000000000781c */ /* 0x000fda0003f2f008 */
[----:B0-----:R-:W-:Y:S05]  /*19560*/  @P1 BRA `(.L_x_431) ;  /* 0x0000000000041947 */ /* 0x001fea0003800000 */
[----:B------:R-:W-:Y:S01]  /*19570*/  BPT.TRAP 0x1 ;  /* 0x000000040000795c */ /* 0x000fe20000300000 */
.L_x_431:
[----:B------:R-:W-:Y:S05]  /*19580*/  @P0 BRA `(.L_x_432) ;  /* 0x0000000000040947 */ /* 0x000fea0003800000 */
[----:B------:R-:W-:Y:S01]  /*19590*/  BPT.TRAP 0x1 ;  /* 0x000000040000795c */ /* 0x000fe20000300000 */
.L_x_432:
[----:B------:R-:W2:Y:S01]  /*195a0*/  LDL R5, [R1+0x274] ;  /* 0x0002740001057983 */ /* 0x000ea20000100800 */
[--C-:B-1----:R-:W-:Y:S01]  /*195b0*/  IMAD R4, R3, 0x1000, R10.reuse ;  /* 0x0000100003047824 */ /* 0x102fe200078e020a */
[----:B------:R-:W-:Y:S01]  /*195c0*/  R2UR UR22, R7 ;  /* 0x00000000071672ca */ /* 0x000fe200000e0000 */
[----:B------:R-:W-:Y:S01]  /*195d0*/  IMAD R10, R3, 0x6000, R10 ;  /* 0x00006000030a7824 */ /* 0x000fe200078e020a */
[----:B------:R-:W-:Y:S01]  /*195e0*/  R2UR UR9, R11 ;  /* 0x000000000b0972ca */ /* 0x000fe200000e0000 */
[----:B------:R-:W-:Y:S01]  /*195f0*/  VIADD R13, R13, 0xffffffff ;  /* 0xffffffff0d0d7836 */ /* 0x000fe20000000000 */
[----:B------:R-:W-:Y:S01]  /*19600*/  R2UR UR8, R4 ;  /* 0x00000000040872ca */ /* 0x000fe200000e0000 */
[----:B------:R-:W-:Y:S01]  /*19610*/  UIADD3 UR18, UP0, UR24, 0xf0, URZ ;  /* 0x000000f018127890 */ /* 0x000fe2000ff1e03f */
[----:B------:R-:W-:Y:S01]  /*19620*/  R2UR UR11, R10 ;  /* 0x000000000a0b72ca */ /* 0x000fe200000e0000 */
[----:B------:R-:W-:Y:S01]  /*19630*/  UIADD3 UR28, UP1, UR24, 0x1f0, URZ ;  /* 0x000001f0181c7890 */ /* 0x000fe2000ff3e03f */
[----:B------:R-:W-:Y:S01]  /*19640*/  R2UR UR10, R12 ;  /* 0x000000000c0a72ca */ /* 0x000fe200000e0000 */
[----:B------:R-:W-:Y:S01]  /*19650*/  UIADD3.X UR19, URZ, UR25, URZ, UP0, !UPT ;  /* 0x000000193f137290 */ /* 0x000fe200087fe43f */
[----:B------:R-:W-:Y:S01]  /*19660*/  R2UR UR23, R6 ;  /* 0x00000000061772ca */ /* 0x000fe200000e0000 */
[----:B------:R-:W-:Y:S01]  /*19670*/  VIADD R3, R3, 0x1 ;  /* 0x0000000103037836 */ /* 0x000fe20000000000 */
[----:B------:R-:W-:Y:S01]  /*19680*/  ISETP.GT.AND P2, PT, R13, 0x1, PT ;  /* 0x000000010d00780c */ /* 0x000fe20003f44270 */
[----:B------:R-:W-:Y:S01]  /*19690*/  UIADD3.X UR29, URZ, UR25, URZ, UP1, !UPT ;  /* 0x000000193f1d7290 */ /* 0x000fe20008ffe43f */
[----:B------:R-:W-:Y:S01]  /*196a0*/  VIADD R12, R12, 0x40 ;  /* 0x000000400c0c7836 */ /* 0x000fe20000000000 */
[----:B------:R-:W-:Y:S01]  /*196b0*/  UMOV UR20, 0x0 ;  /* 0x0000000000147882 */ /* 0x000fe20000000000 */
[----:B------:R-:W-:Y:S01]  /*196c0*/  UMOV UR21, 0x10000000 ;  /* 0x1000000000157882 */ /* 0x000fe20000000000 */
[----:B------:R-:W-:Y:S01]  /*196d0*/  UIADD3 UR8, UR8, 0x180, URZ ;  /* 0x0000018008087890 */ /* 0x000fe2000fffe03f */
[----:B------:R-:W-:Y:S01]  /*196e0*/  ISETP.NE.AND P1, PT, R3, 0x8, PT ;  /* 0x000000080300780c */ /* 0x000fe20003f25270 */
[----:B------:R-:W-:-:S03]  /*196f0*/  UIADD3 UR15, UR11, 0x8180, URZ ;  /* 0x000081800b0f7890 */ /* 0x000fc6000fffe03f */
[----:B------:R-:W-:Y:S01]  /*19700*/  UMOV UR11, UR22 ;  /* 0x00000016000b7c82 */ /* 0x000fe20008000000 */
[----:B------:R-:W-:Y:S02]  /*19710*/  SEL R3, R3, RZ, P1 ;  /* 0x000000ff03037207 */ /* 0x000fe40000800000 */
[----:B--2---:R-:W-:Y:S02]  /*19720*/  R2UR UR12, R5 ;  /* 0x00000000050c72ca */ /* 0x004fe400000e0000 */
[----:B------:R-:W-:-:S04]  /*19730*/  SEL R5, RZ, 0x1, P1 ;  /* 0x00000001ff057807 */ /* 0x000fc80000800000 */
[----:B------:R-:W-:-:S07]  /*19740*/  LOP3.LUT R2, R2, R5, RZ, 0x3c, !PT ;  /* 0x0000000502027212 */ /* 0x000fce00078e3cff */
[----:B------:R0:W-:Y:S02]  /*19750*/  UTMALDG.3D [UR8], [UR18], desc[UR20] ;  /* 0x00001408120075b4 */ /* 0x0001e40008011000 */
[----:B0-----:R-:W-:Y:S01]  /*19760*/  UMOV UR8, UR15 ;  /* 0x0000000f00087c82 */ /* 0x001fe20008000000 */
[----:B------:R-:W-:Y:S02]  /*19770*/  UMOV UR11, UR23 ;  /* 0x00000017000b7c82 */ /* 0x000fe40008000000 */
[----:B------:R0:W-:Y:S02]  /*19780*/  UTMALDG.3D [UR8], [UR28], desc[UR20] ;  /* 0x000014081c0075b4 */ /* 0x0001e40008011000 */
[----:B0-----:R-:W-:Y:S05]  /*19790*/  @P2 BRA `(.L_x_433) ;  /* 0xfffffffc00402947 */ /* 0x001fea000383ffff */
.L_x_429:
[----:B------:R-:W-:Y:S05]  /*197a0*/  BSYNC B1 ;  /* 0x0000000000017941 */ /* 0x000fea0003800000 */
.L_x_428:
[----:B------:R-:W2:Y:S01]  /*197b0*/  LDL.LU R15, [R1+0x278] ;  /* 0x00027800010f7983 */ /* 0x000ea20000300800 */
[----:B------:R-:W-:Y:S01]  /*197c0*/  LOP3.LUT P4, RZ, R0, 0xff, RZ, 0xc0, !PT ;  /* 0x000000ff00ff7812 */ /* 0x000fe2000788c0ff */
[----:B------:R-:W-:Y:S01]  /*197d0*/  VIADD R8, R8, UR14 ;  /* 0x0000000e08087c36 */ /* 0x000fe20008000000 */
[----:B------:R-:W-:Y:S01]  /*197e0*/  ULDC.64 UR8, c[0x0][0x650] ;  /* 0x0001940000087ab9 */ /* 0x000fe20000000a00 */
[----:B------:R-:W3:Y:S01]  /*197f0*/  LDL.LU R14, [R1+0x27c] ;  /* 0x00027c00010e7983 */ /* 0x000ee20000300800 */
[----:B------:R-:W-:Y:S01]  /*19800*/  IMAD.MOV.U32 R5, RZ, RZ, -0x1 ;  /* 0xffffffffff057424 */ /* 0x000fe200078e00ff */
[----:B------:R-:W-:Y:S01]  /*19810*/  BSSY B1, `(.L_x_434) ;  /* 0x0000078000017945 */ /* 0x000fe20003800000 */
[----:B------:R-:W-:Y:S01]  /*19820*/  SHF.R.U32.HI R0, RZ, 0x3, R8 ;  /* 0x00000003ff007819 */ /* 0x000fe20000011608 */
[----:B------:R-:W-:Y:S01]  /*19830*/  IMAD.MOV.U32 R4, RZ, RZ, -0x1 ;  /* 0xffffffffff047424 */ /* 0x000fe200078e00ff */
[----:B------:R-:W-:Y:S02]  /*19840*/  ISETP.GT.U32.AND P1, PT, R8, 0x7, PT ;  /* 0x000000070800780c */ /* 0x000fe40003f24070 */
[----:B------:R-:W-:-:S02]  /*19850*/  LOP3.LUT R0, R0, 0x1, RZ, 0xc0, !PT ;  /* 0x0000000100007812 */ /* 0x000fc400078ec0ff */
[----:B------:R-:W-:Y:S01]  /*19860*/  LOP3.LUT R8, R8, 0x7, RZ, 0xc0, !PT ;  /* 0x0000000708087812 */ /* 0x000fe200078ec0ff */
[----:B------:R-:W0:Y:S01]  /*19870*/  @P4 S2R R3, SR_CgaCtaId ;  /* 0x0000000000034919 */ /* 0x000e220000008800 */
[----:B------:R-:W-:Y:S02]  /*19880*/  @P4 MOV R2, 0x400 ;  /* 0x0000040000024802 */ /* 0x000fe40000000f00 */
[----:B------:R-:W-:Y:S02]  /*19890*/  ISETP.NE.U32.AND P2, PT, R0, 0x1, PT ;  /* 0x000000010000780c */ /* 0x000fe40003f45070 */
[----:B0-----:R-:W-:Y:S01]  /*198a0*/  @P4 LEA R2, R3, R2, 0x18 ;  /* 0x0000000203024211 */ /* 0x001fe200078ec0ff */
[----:B------:R-:W-:-:S03]  /*198b0*/  IMAD.U32 R3, RZ, RZ, UR14 ;  /* 0x0000000eff037e24 */ /* 0x000fc6000f8e00ff */
[----:B------:R0:W-:Y:S02]  /*198c0*/  @P4 SYNCS.ARRIVE.TRANS64.A1T0 RZ, [R2+URZ+0xb8], RZ ;  /* 0x0000b8ff02ff49a7 */ /* 0x0001e4000810003f */
[C---:B------:R-:W-:Y:S02]  /*198d0*/  ISETP.LT.U32.AND P1, PT, R3.reuse, 0x8, P1 ;  /* 0x000000080300780c */ /* 0x040fe40000f21070 */
[----:B------:R-:W-:Y:S01]  /*198e0*/  ISETP.GT.U32.AND P2, PT, R3, 0x7, !P2 ;  /* 0x000000070300780c */ /* 0x000fe20005744070 */
[----:B------:R-:W-:Y:S01]  /*198f0*/  IMAD.MOV.U32 R3, RZ, RZ, -0x1 ;  /* 0xffffffffff037424 */ /* 0x000fe200078e00ff */
[----:B------:R-:W-:Y:S02]  /*19900*/  SEL R0, RZ, 0x1, !P1 ;  /* 0x00000001ff007807 */ /* 0x000fe40004800000 */
[----:B0-----:R-:W-:-:S04]  /*19910*/  SEL R2, RZ, 0x1, !P2 ;  /* 0x00000001ff027807 */ /* 0x001fc80005000000 */
[----:B------:R-:W-:Y:S02]  /*19920*/  LOP3.LUT R9, R2, R9, R0, 0x96, !PT ;  /* 0x0000000902097212 */ /* 0x000fe400078e9600 */
[----:B------:R-:W-:Y:S02]  /*19930*/  PRMT R2, RZ, 0x7610, R2 ;  /* 0x00007610ff027816 */ /* 0x000fe40000000002 */
[----:B------:R-:W-:Y:S02]  /*19940*/  PRMT R0, RZ, 0x7610, R0 ;  /* 0x00007610ff007816 */ /* 0x000fe40000000000 */
[----:B---3--:R-:W-:-:S04]  /*19950*/  IADD3 R14, P4, R14, UR16, RZ ;  /* 0x000000100e0e7c10 */ /* 0x008fc8000ff9e0ff */
[----:B--2---:R-:W-:Y:S01]  /*19960*/  IADD3.X R15, R15, UR7, RZ, P4, !PT ;  /* 0x000000070f0f7c10 */ /* 0x004fe2000a7fe4ff */
[----:B------:R0:W-:Y:S01]  /*19970*/  STL [R1+0x27c], R14 ;  /* 0x00027c0e01007387 */ /* 0x0001e20000100800 */
[----:B------:R-:W-:-:S03]  /*19980*/  ISETP.GE.U32.AND P4, PT, R14, UR8, PT ;  /* 0x000000080e007c0c */ /* 0x000fc6000bf86070 */
[----:B------:R0:W-:Y:S01]  /*19990*/  STL [R1+0x278], R15 ;  /* 0x0002780f01007387 */ /* 0x0001e20000100800 */
[----:B------:R-:W-:-:S03]  /*199a0*/  ISETP.GE.U32.AND.EX P1, PT, R15, UR9, PT, P4 ;  /* 0x000000090f007c0c */ /* 0x000fc6000bf26140 */
[----:B------:R0:W-:Y:S04]  /*199b0*/  STL [R1+0x280], R5 ;  /* 0x0002800501007387 */ /* 0x0001e80000100800 */
[----:B------:R0:W-:Y:S04]  /*199c0*/  STL [R1+0x284], R4 ;  /* 0x0002840401007387 */ /* 0x0001e80000100800 */
[----:B------:R0:W-:Y:S02]  /*199d0*/  STL [R1+0x274], R3 ;  /* 0x0002740301007387 */ /* 0x0001e40000100800 */
[----:B------:R-:W-:Y:S05]  /*199e0*/  @P1 BRA `(.L_x_435) ;  /* 0x0000000400681947 */ /* 0x000fea0003800000 */
[----:B------:R-:W0:Y:S01]  /*199f0*/  S2UR UR8, SR_CTAID.X ;  /* 0x00000000000879c3 */ /* 0x000e220000002500 */
[----:B------:R-:W-:Y:S01]  /*19a00*/  ULDC.64 UR10, c[0x0][0x628] ;  /* 0x00018a00000a7ab9 */ /* 0x000fe20000000a00 */
[----:B------:R-:W-:Y:S01]  /*19a10*/  ULDC UR9, c[0x0][0x150] ;  /* 0x0000540000097ab9 */ /* 0x000fe20000000800 */
[----:B------:R-:W-:Y:S01]  /*19a20*/  ISETP.NE.U32.AND P1, PT, RZ, UR10, PT ;  /* 0x0000000aff007c0c */ /* 0x000fe2000bf25070 */
[----:B------:R-:W-:Y:S01]  /*19a30*/  ULDC UR12, c[0x0][0x630] ;  /* 0x00018c00000c7ab9 */ /* 0x000fe20000000800 */
[----:B------:R-:W-:Y:S01]  /*19a40*/  ULDC UR18, c[0x0][0x154] ;  /* 0x0000550000127ab9 */ /* 0x000fe20000000800 */
[----:B------:R-:W-:Y:S01]  /*19a50*/  IMAD.MOV.U32 R2, RZ, RZ, R14 ;  /* 0x000000ffff027224 */ /* 0x000fe200078e000e */
[----:B------:R-:W-:Y:S01]  /*19a60*/  ISETP.NE.AND.EX P1, PT, RZ, UR11, PT, P1 ;  /* 0x0000000bff007c0c */ /* 0x000fe2000bf25310 */
[----:B------:R-:W1:Y:S01]  /*19a70*/  S2UR UR15, SR_CTAID.Y ;  /* 0x00000000000f79c3 */ /* 0x000e620000002600 */
[----:B0-----:R-:W-:-:S05]  /*19a80*/  I2FP.F32.U32 R3, UR8 ;  /* 0x0000000800037c45 */ /* 0x001fca0008201000 */
[----:B------:R-:W-:Y:S01]  /*19a90*/  FMUL R12, R3, UR9 ;  /* 0x00000009030c7c20 */ /* 0x000fe20008400000 */
[----:B------:R-:W-:-:S05]  /*19aa0*/  IMAD.MOV.U32 R3, RZ, RZ, R15 ;  /* 0x000000ffff037224 */ /* 0x000fca00078e000f */
[----:B------:R-:W-:Y:S05]  /*19ab0*/  @!P1 BRA `(.L_x_436) ;  /* 0x0000000000289947 */ /* 0x000fea0003800000 */
[----:B------:R-:W-:Y:S02]  /*19ac0*/  ULDC UR9, c[0x0][0x634] ;  /* 0x00018d0000097ab9 */ /* 0x000fe40000000800 */
[----:B------:R-:W-:-:S05]  /*19ad0*/  IADD3 R7, P1, R14, UR9, RZ ;  /* 0x000000090e077c10 */ /* 0x000fca000ff3e0ff */
[----:B------:R-:W-:-:S04]  /*19ae0*/  IMAD.X R11, RZ, RZ, R15, P1 ;  /* 0x000000ffff0b7224 */ /* 0x000fc800008e060f */
[----:B------:R-:W-:-:S04]  /*19af0*/  IMAD.WIDE.U32 R4, R11, UR10, RZ ;  /* 0x0000000a0b047c25 */ /* 0x000fc8000f8e00ff */
[----:B------:R-:W-:-:S04]  /*19b00*/  IMAD.WIDE.U32 R4, P1, R7, UR11, R4 ;  /* 0x0000000b07047c25 */ /* 0x000fc8000f820004 */
[----:B------:R-:W-:-:S04]  /*19b10*/  IMAD.WIDE.U32 R6, R7, UR10, RZ ;  /* 0x0000000a07067c25 */ /* 0x000fc8000f8e00ff */
[----:B------:R-:W-:Y:S01]  /*19b20*/  IMAD.X R3, RZ, RZ, RZ, P1 ;  /* 0x000000ffff037224 */ /* 0x000fe200008e06ff */
[----:B------:R-:W-:Y:S01]  /*19b30*/  IADD3 RZ, P1, R7, R4, RZ ;  /* 0x0000000407ff7210 */ /* 0x000fe20007f3e0ff */
[----:B------:R-:W-:-:S04]  /*19b40*/  IMAD.MOV.U32 R2, RZ, RZ, R5 ;  /* 0x000000ffff027224 */ /* 0x000fc800078e0005 */
[----:B------:R-:W-:-:S08]  /*19b50*/  IMAD.WIDE.U32.X R2, R11, UR11, R2, P1 ;  /* 0x0000000b0b027c25 */ /* 0x000fd000088e0402 */
.L_x_436:
[--C-:B------:R-:W-:Y:S01]  /*19b60*/  SHF.R.U64 R10, R2, UR12, R3.reuse ;  /* 0x0000000c020a7c19 */ /* 0x100fe20008001203 */
[----:B------:R-:W0:Y:S01]  /*19b70*/  F2I.U32.TRUNC.NTZ R12, R12 ;  /* 0x0000000c000c7305 */ /* 0x000e22000020f000 */
[----:B------:R-:W-:Y:S01]  /*19b80*/  SHF.R.U32.HI R2, RZ, UR12, R3 ;  /* 0x0000000cff027c19 */ /* 0x000fe20008011603 */
[----:B------:R-:W-:Y:S01]  /*19b90*/  ULDC.64 UR10, c[0x0][0x620] ;  /* 0x00018800000a7ab9 */ /* 0x000fe20000000a00 */
[----:B------:R-:W-:Y:S01]  /*19ba0*/  IADD3 R5, P1, RZ, -R10, RZ ;  /* 0x8000000aff057210 */ /* 0x000fe20007f3e0ff */
[----:B------:R-:W-:Y:S01]  /*19bb0*/  IMAD.MOV.U32 R3, RZ, RZ, R15 ;  /* 0x000000ffff037224 */ /* 0x000fe200078e000f */
[----:B-1----:R-:W-:Y:S01]  /*19bc0*/  I2FP.F32.U32 R4, UR15 ;  /* 0x0000000f00047c45 */ /* 0x002fe20008201000 */
[----:B------:R-:W-:Y:S01]  /*19bd0*/  ULDC UR12, c[0x0][0x658] ;  /* 0x00019600000c7ab9 */ /* 0x000fe20000000800 */
[----:B------:R-:W-:Y:S01]  /*19be0*/  ULDC UR20, c[0x0][0x648] ;  /* 0x0001920000147ab9 */ /* 0x000fe20000000800 */
[----:B------:R-:W-:Y:S02]  /*19bf0*/  IMAD.X R2, RZ, RZ, ~R2, P1 ;  /* 0x000000ffff027224 */ /* 0x000fe400008e0e02 */
[----:B------:R-:W-:Y:S01]  /*19c00*/  FMUL R6, R4, UR18 ;  /* 0x0000001204067c20 */ /* 0x000fe20008400000 */
[----:B------:R-:W-:Y:S01]  /*19c10*/  ULDC.64 UR18, c[0x0][0x640] ;  /* 0x0001900000127ab9 */ /* 0x000fe20000000a00 */
[----:B------:R-:W-:Y:S01]  /*19c20*/  IMAD R4, R2, UR10, RZ ;  /* 0x0000000a02047c24 */ /* 0x000fe2000f8e02ff */
[----:B------:R-:W-:Y:S01]  /*19c30*/  ISETP.NE.U32.AND P1, PT, RZ, UR18, PT ;  /* 0x00000012ff007c0c */ /* 0x000fe2000bf25070 */
[----:B------:R-:W-:Y:S01]  /*19c40*/  IMAD.MOV.U32 R2, RZ, RZ, R14 ;  /* 0x000000ffff027224 */ /* 0x000fe200078e000e */
[----:B0-----:R-:W-:Y:S01]  /*19c50*/  R2UR UR9, R12 ;  /* 0x000000000c0972ca */ /* 0x001fe200000e0000 */
[----:B------:R-:W0:Y:S01]  /*19c60*/  LDC R14, c[0x0][0x610] ;  /* 0x00018400ff0e7b82 */ /* 0x000e220000000800 */
[----:B------:R-:W1:Y:S01]  /*19c70*/  F2I.U32.TRUNC.NTZ R6, R6 ;  /* 0x0000000600067305 */ /* 0x000e62000020f000 */
[----:B------:R-:W-:Y:S01]  /*19c80*/  IMAD.WIDE.U32 R2, R5, UR10, R2 ;  /* 0x0000000a05027c25 */ /* 0x000fe2000f8e0002 */
[----:B------:R-:W-:Y:S01]  /*19c90*/  ULDC UR10, c[0x0][0x618] ;  /* 0x00018600000a7ab9 */ /* 0x000fe20000000800 */
[----:B------:R-:W-:-:S02]  /*19ca0*/  ISETP.NE.AND.EX P1, PT, RZ, UR19, PT, P1 ;  /* 0x00000013ff007c0c */ /* 0x000fc4000bf25310 */
[----:B------:R-:W-:-:S04]  /*19cb0*/  IMAD R5, R5, UR11, R4 ;  /* 0x0000000b05057c24 */ /* 0x000fc8000f8e0204 */
[----:B------:R-:W-:-:S05]  /*19cc0*/  IMAD.IADD R3, R3, 0x1, R5 ;  /* 0x0000000103037824 */ /* 0x000fca00078e0205 */
[--C-:B------:R-:W-:Y:S02]  /*19cd0*/  SHF.R.U64 R12, R2, UR10, R3.reuse ;  /* 0x0000000a020c7c19 */ /* 0x100fe40008001203 */
[----:B------:R-:W-:Y:S01]  /*19ce0*/  SHF.R.U32.HI R3, RZ, UR10, R3 ;  /* 0x0000000aff037c19 */ /* 0x000fe20008011603 */
[----:B------:R-:W-:Y:S01]  /*19cf0*/  ULDC UR10, c[0x0][0x608] ;  /* 0x00018200000a7ab9 */ /* 0x000fe20000000800 */
[----:B-1----:R-:W-:Y:S02]  /*19d00*/  R2UR UR11, R6 ;  /* 0x00000000060b72ca */ /* 0x002fe400000e0000 */
[--C-:B------:R-:W-:Y:S02]  /*19d10*/  SHF.R.U64 R13, R12, UR10, R3.reuse ;  /* 0x0000000a0c0d7c19 */ /* 0x100fe40008001203 */
[----:B------:R-:W-:Y:S01]  /*19d20*/  SHF.R.U32.HI R2, RZ, UR10, R3 ;  /* 0x0000000aff027c19 */ /* 0x000fe20008011603 */
[----:B------:R-:W-:-:S03]  /*19d30*/  UIADD3 UR10, -UR9, URZ, URZ ;  /* 0x0000003f090a7290 */ /* 0x000fc6000fffe13f */
[--C-:B------:R-:W-:Y:S01]  /*19d40*/  SHF.R.U64 R15, R13, UR12, R2.reuse ;  /* 0x0000000c0d0f7c19 */ /* 0x100fe20008001202 */
[----:B------:R-:W-:Y:S01]  /*19d50*/  ULDC UR9, c[0x0][0x144] ;  /* 0x0000510000097ab9 */ /* 0x000fe20000000800 */
[----:B------:R-:W-:-:S03]  /*19d60*/  SHF.R.U32.HI R3, RZ, UR12, R2 ;  /* 0x0000000cff037c19 */ /* 0x000fc60008011602 */
[----:B------:R-:W-:Y:S01]  /*19d70*/  IMAD.MOV.U32 R2, RZ, RZ, R15 ;  /* 0x000000ffff027224 */ /* 0x000fe200078e000f */
[----:B------:R-:W-:Y:S06]  /*19d80*/  @!P1 BRA `(.L_x_437) ;  /* 0x0000000000289947 */ /* 0x000fec0003800000 */
        /* <DEDUP_REMOVED lines=10> */
.L_x_437:
[----:B------:R-:W-:Y:S01]  /*19e30*/  UIADD3 UR11, -UR11, URZ, URZ ;  /* 0x0000003f0b0b7290 */ /* 0x000fe2000fffe13f */
[----:B------:R-:W-:Y:S01]  /*19e40*/  SHF.R.U64 R3, R2, UR20, R3 ;  /* 0x0000001402037c19 */ /* 0x000fe20008001203 */
[----:B------:R-:W-:Y:S01]  /*19e50*/  UIMAD UR8, UR9, UR10, UR8 ;  /* 0x0000000a090872a4 */ /* 0x000fe2000f8e0208 */
[----:B------:R-:W-:Y:S01]  /*19e60*/  LOP3.LUT R2, R13, UR6, RZ, 0xc0, !PT ;  /* 0x000000060d027c12 */ /* 0x000fe2000f8ec0ff */
[----:B------:R-:W-:Y:S01]  /*19e70*/  IMAD.MOV.U32 R6, RZ, RZ, 0x1 ;  /* 0x00000001ff067424 */ /* 0x000fe200078e00ff */
[----:B------:R-:W-:Y:S01]  /*19e80*/  ULDC UR9, c[0x0][0x148] ;  /* 0x0000520000097ab9 */ /* 0x000fe20000000800 */
[----:B------:R-:W-:Y:S01]  /*19e90*/  IMAD.MOV R4, RZ, RZ, -R3 ;  /* 0x000000ffff047224 */ /* 0x000fe200078e0a03 */
[----:B------:R-:W-:Y:S01]  /*19ea0*/  @UP2 UIMAD UR8, UR9, UR11, UR15 ;  /* 0x0000000b090822a4 */ /* 0x000fe2000f8e020f */
[----:B------:R-:W-:Y:S01]  /*19eb0*/  IMAD R3, R3, UR5, R2 ;  /* 0x0000000503037c24 */ /* 0x000fe2000f8e0202 */
[----:B------:R-:W-:Y:S01]  /*19ec0*/  LOP3.LUT R5, R12, UR4, RZ, 0xc0, !PT ;  /* 0x000000040c057c12 */ /* 0x000fe2000f8ec0ff */
[----:B------:R-:W-:Y:S01]  /*19ed0*/  ULDC UR9, c[0x0][0x638] ;  /* 0x00018e0000097ab9 */ /* 0x000fe20000000800 */
[----:B------:R-:W-:Y:S01]  /*19ee0*/  PLOP3.LUT P1, PT, PT, PT, UP2, 0x80, 0x0 ;  /* 0x000000000000781c */ /* 0x000fe20003f2f028 */
[----:B------:R-:W-:-:S02]  /*19ef0*/  IMAD R2, R4, UR9, R15 ;  /* 0x0000000904027c24 */ /* 0x000fc4000f8e020f */
[----:B0-----:R-:W-:Y:S01]  /*19f00*/  IMAD R3, R3, R14, UR8 ;  /* 0x0000000803037e24 */ /* 0x001fe2000f8e020e */
[----:B------:R-:W-:Y:S02]  /*19f10*/  ULDC UR8, c[0x0][0x600] ;  /* 0x0001800000087ab9 */ /* 0x000fe40000000800 */
[----:B------:R-:W-:Y:S01]  /*19f20*/  IMAD R4, R2, UR8, R5 ;  /* 0x0000000802047c24 */ /* 0x000fe2000f8e0205 */
[----:B------:R-:W-:-:S04]  /*19f30*/  PRMT R2, R6, 0x7610, R2 ;  /* 0x0000761006027816 */ /* 0x000fc80000000002 */
[----:B------:R-:W-:Y:S02]  /*19f40*/  SEL R5, R4, R3, !P1 ;  /* 0x0000000304057207 */ /* 0x000fe40004800000 */
[----:B------:R-:W-:-:S03]  /*19f50*/  SEL R3, R3, R4, !P1 ;  /* 0x0000000403037207 */ /* 0x000fc60004800000 */
[----:B------:R1:W-:Y:S04]  /*19f60*/  STL [R1+0x284], R5 ;  /* 0x0002840501007387 */ /* 0x0003e80000100800 */
[----:B------:R1:W-:Y:S04]  /*19f70*/  STL [R1+0x274], R10 ;  /* 0x0002740a01007387 */ /* 0x0003e80000100800 */
[----:B------:R1:W-:Y:S02]  /*19f80*/  STL [R1+0x280], R3 ;  /* 0x0002800301007387 */ /* 0x0003e40000100800 */
.L_x_435:
[----:B------:R-:W-:Y:S05]  /*19f90*/  BSYNC B1 ;  /* 0x0000000000017941 */ /* 0x000fea0003800000 */
.L_x_434:
[----:B------:R-:W-:-:S13]  /*19fa0*/  LOP3.LUT P1, RZ, R2, 0xff, RZ, 0xc0, !PT ;  /* 0x000000ff02ff7812 */ /* 0x000fda000782c0ff */
[----:B------:R-:W-:Y:S05]  /*19fb0*/  @P1 BRA `(.L_x_438) ;  /* 0xfffffff000fc1947 */ /* 0x000fea000383ffff */
[----:B------:R-:W-:Y:S05]  /*19fc0*/  BSYNC B0 ;  /* 0x0000000000007941 */ /* 0x000fea0003800000 */
.L_x_426:
[----:B------:R-:W-:-:S03]  /*19fd0*/  UMOV UR8, 0xffffffff ;  /* 0xffffffff00087882 */ /* 0x000fc60000000000 */
[----:B------:R-:W-:Y:S05]  /*19fe0*/  BRA.DIV UR8, `(.L_x_439) ;  /* 0x0000000608e87947 */ /* 0x000fea000b800000 */
[----:B------:R-:W-:-:S13]  /*19ff0*/  ELECT P0, URZ, PT ;  /* 0x00000000003f782f */ /* 0x000fda0003800000 */
.L_x_459:
[----:B------:R-:W-:Y:S04]  /*1a000*/  BSSY B0, `(.L_x_440) ;  /* 0x0000050000007945 */ /* 0x000fe80003800000 */
[----:B------:R-:W-:Y:S05]  /*1a010*/  @!P0 BRA `(.L_x_441) ;  /* 0x0000000400388947 */ /* 0x000fea0003800000 */
[----:B------:R-:W-:-:S04]  /*1a020*/  ULOP3.LUT UR8, UR13, 0x2, URZ, 0xfc, !UPT ;  /* 0x000000020d087892 */ /* 0x000fc8000f8efc3f */
[----:B------:R-:W-:-:S06]  /*1a030*/  UISETP.NE.AND UP0, UPT, UR8, 0x3, UPT ;  /* 0x000000030800788c */ /* 0x000fcc000bf05270 */
[----:B------:R-:W-:-:S13]  /*1a040*/  PLOP3.LUT P0, PT, PT, PT, UP0, 0x80, 0x0 ;  /* 0x000000000000781c */ /* 0x000fda0003f0f008 */
[----:B------:R-:W-:Y:S05]  /*1a050*/  @!P0 BRA `(.L_x_442) ;  /* 0x0000000000048947 */ /* 0x000fea0003800000 */
[----:B------:R-:W-:Y:S01]  /*1a060*/  BPT.TRAP 0x1 ;  /* 0x000000040000795c */ /* 0x000fe20000300000 */
.L_x_442:
[----:B01----:R-:W0:Y:S01]  /*1a070*/  S2R R3, SR_CgaCtaId ;  /* 0x0000000000037919 */ /* 0x003e220000008800 */
[----:B------:R-:W-:Y:S02]  /*1a080*/  MOV R0, 0x400 ;  /* 0x0000040000007802 */ /* 0x000fe40000000f00 */
[----:B------:R-:W-:Y:S02]  /*1a090*/  SHF.L.U32 R2, R9, 0x1f, RZ ;  /* 0x0000001f09027819 */ /* 0x000fe400000006ff */
[----:B0-----:R-:W-:-:S05]  /*1a0a0*/  LEA R3, R3, R0, 0x18 ;  /* 0x0000000003037211 */ /* 0x001fca00078ec0ff */
[----:B------:R-:W-:-:S04]  /*1a0b0*/  VIADD R3, R3, 0x40 ;  /* 0x0000004003037836 */ /* 0x000fc80000000000 */
[C---:B------:R-:W-:Y:S02]  /*1a0c0*/  IMAD R5, R8.reuse, 0x8, R3 ;  /* 0x0000000808057824 */ /* 0x040fe400078e0203 */
[----:B------:R-:W-:Y:S02]  /*1a0d0*/  VIADD R8, R8, 0x1 ;  /* 0x0000000108087836 */ /* 0x000fe40000000000 */
[----:B------:R-:W0:Y:S03]  /*1a0e0*/  SYNCS.PHASECHK.TRANS64.TRYWAIT P0, [R5+URZ], R2 ;  /* 0x00000002050075a7 */ /* 0x000e26000800017f */
[----:B------:R-:W-:-:S04]  /*1a0f0*/  ISETP.NE.AND P1, PT, R8, 0x8, PT ;  /* 0x000000080800780c */ /* 0x000fc80003f25270 */
[----:B------:R-:W-:Y:S02]  /*1a100*/  SEL R0, RZ, 0x1, P1 ;  /* 0x00000001ff007807 */ /* 0x000fe40000800000 */
[----:B------:R-:W-:Y:S02]  /*1a110*/  SEL R8, R8, RZ, P1 ;  /* 0x000000ff08087207 */ /* 0x000fe40000800000 */
[----:B------:R-:W-:-:S03]  /*1a120*/  LOP3.LUT R9, R9, R0, RZ, 0x3c, !PT ;  /* 0x0000000009097212 */ /* 0x000fc600078e3cff */
[----:B------:R-:W-:Y:S01]  /*1a130*/  IMAD R7, R8, 0x8, R3 ;  /* 0x0000000808077824 */ /* 0x000fe200078e0203 */
[----:B------:R-:W-:Y:S01]  /*1a140*/  SHF.L.U32 R4, R9, 0x1f, RZ ;  /* 0x0000001f09047819 */ /* 0x000fe200000006ff */
[----:B0-----:R-:W-:Y:S06]  /*1a150*/  @!P0 BRA `(.L_x_443) ;  /* 0x0000000400b08947 */ /* 0x001fec0003800000 */
.L_x_460:
[----:B------:R-:W1:Y:S01]  /*1a160*/  SYNCS.PHASECHK.TRANS64.TRYWAIT P0, [R7+URZ], R4 ;  /* 0x00000004070075a7 */ /* 0x000e62000800017f */
[----:B------:R-:W-:-:S05]  /*1a170*/  VIADD R0, R8, 0x1 ;  /* 0x0000000108007836 */ /* 0x000fca0000000000 */
[----:B------:R-:W-:-:S04]  /*1a180*/  ISETP.NE.AND P1, PT, R0, 0x8, PT ;  /* 0x000000080000780c */ /* 0x000fc80003f25270 */
[----:B0-----:R-:W-:Y:S02]  /*1a190*/  SEL R2, RZ, 0x1, P1 ;  /* 0x00000001ff027807 */ /* 0x001fe40000800000 */
[----:B------:R-:W-:Y:S02]  /*1a1a0*/  SEL R0, R0, RZ, P1 ;  /* 0x000000ff00007207 */ /* 0x000fe40000800000 */
[----:B------:R-:W-:-:S03]  /*1a1b0*/  LOP3.LUT R9, R9, R2, RZ, 0x3c, !PT ;  /* 0x0000000209097212 */ /* 0x000fc600078e3cff */
[----:B------:R-:W-:Y:S01]  /*1a1c0*/  IMAD R6, R0, 0x8, R3 ;  /* 0x0000000800067824 */ /* 0x000fe200078e0203 */
[----:B------:R-:W-:Y:S01]  /*1a1d0*/  SHF.L.U32 R5, R9, 0x1f, RZ ;  /* 0x0000001f09057819 */ /* 0x000fe200000006ff */
[----:B-1----:R-:W-:Y:S06]  /*1a1e0*/  @!P0 BRA `(.L_x_444) ;  /* 0x0000000400a08947 */ /* 0x002fec0003800000 */
.L_x_461:
[----:B------:R-:W1:Y:S01]  /*1a1f0*/  SYNCS.PHASECHK.TRANS64.TRYWAIT P0, [R6+URZ], R5 ;  /* 0x00000005060075a7 */ /* 0x000e62000800017f */
[----:B------:R-:W-:-:S05]  /*1a200*/  VIADD R0, R0, 0x1 ;  /* 0x0000000100007836 */ /* 0x000fca0000000000 */
[----:B------:R-:W-:-:S04]  /*1a210*/  ISETP.NE.AND P1, PT, R0, 0x8, PT ;  /* 0x000000080000780c */ /* 0x000fc80003f25270 */
[----:B------:R-:W-:Y:S02]  /*1a220*/  SEL R2, RZ, 0x1, P1 ;  /* 0x00000001ff027807 */ /* 0x000fe40000800000 */
[----:B------:R-:W-:Y:S02]  /*1a230*/  SEL R0, R0, RZ, P1 ;  /* 0x000000ff00007207 */ /* 0x000fe40000800000 */
[----:B------:R-:W-:-:S03]  /*1a240*/  LOP3.LUT R9, R9, R2, RZ, 0x3c, !PT ;  /* 0x0000000209097212 */ /* 0x000fc600078e3cff */
[----:B0-----:R-:W-:Y:S01]  /*1a250*/  IMAD R7, R0, 0x8, R3 ;  /* 0x0000000800077824 */ /* 0x001fe200078e0203 */
[----:B------:R-:W-:Y:S01]  /*1a260*/  SHF.L.U32 R4, R9, 0x1f, RZ ;  /* 0x0000001f09047819 */ /* 0x000fe200000006ff */
[----:B-1----:R-:W-:Y:S06]  /*1a270*/  @!P0 BRA `(.L_x_445) ;  /* 0x0000000400908947 */ /* 0x002fec0003800000 */
.L_x_462:
        /* <DEDUP_REMOVED lines=9> */
.L_x_463:
        /* <DEDUP_REMOVED lines=9> */
.L_x_464:
        /* <DEDUP_REMOVED lines=9> */
.L_x_465:
[----:B------:R-:W1:Y:S01]  /*1a430*/  SYNCS.PHASECHK.TRANS64.TRYWAIT P0, [R6+URZ], R5 ;  /* 0x00000005060075a7 */ /* 0x000e62000800017f */
[----:B------:R-:W-:-:S05]  /*1a440*/  VIADD R0, R0, 0x1 ;  /* 0x0000000100007836 */ /* 0x000fca0000000000 */
[----:B------:R-:W-:-:S04]  /*1a450*/  ISETP.NE.AND P1, PT, R0, 0x8, PT ;  /* 0x000000080000780c */ /* 0x000fc80003f25270 */
[----:B------:R-:W-:Y:S02]  /*1a460*/  SEL R2, RZ, 0x1, P1 ;  /* 0x00000001ff027807 */ /* 0x000fe40000800000 */
[----:B------:R-:W-:Y:S02]  /*1a470*/  SEL R0, R0, RZ, P1 ;  /* 0x000000ff00007207 */ /* 0x000fe40000800000 */
[----:B------:R-:W-:Y:S01]  /*1a480*/  LOP3.LUT R2, R9, R2, RZ, 0x3c, !PT ;  /* 0x0000000209027212 */ /* 0x000fe200078e3cff */
[----:B-1----:R-:W-:Y:S06]  /*1a490*/  @!P0 BRA `(.L_x_449) ;  /* 0x0000000400588947 */ /* 0x002fec0003800000 */
.L_x_466:
[----:B------:R-:W-:Y:S01]  /*1a4a0*/  IMAD R3, R0, 0x8, R3 ;  /* 0x0000000800037824 */ /* 0x000fe200078e0203 */
[----:B------:R-:W-:-:S07]  /*1a4b0*/  SHF.L.U32 R0, R2, 0x1f, RZ ;  /* 0x0000001f02007819 */ /* 0x000fce00000006ff */
.L_x_450:
[----:B--2---:R2:W3:Y:S02]  /*1a4c0*/  SYNCS.PHASECHK.TRANS64.TRYWAIT P0, [R3+URZ], R0 ;  /* 0x00000000030075a7 */ /* 0x0044e4000800017f */
[----:B---3--:R-:W-:Y:S05]  /*1a4d0*/  @!P0 NANOSLEEP.SYNCS 0x989680 ;  /* 0x009896800000895d */ /* 0x008fea0003900000 */
[----:B------:R-:W3:Y:S02]  /*1a4e0*/  @!P0 SYNCS.PHASECHK.TRANS64 P0, [R3+URZ], R0 ;  /* 0x00000000030085a7 */ /* 0x000ee4000800007f */
[----:B---3--:R-:W-:Y:S05]  /*1a4f0*/  @!P0 BRA `(.L_x_450) ;  /* 0xfffffffc00f08947 */ /* 0x008fea000383ffff */
.L_x_441:
[----:B------:R-:W-:Y:S05]  /*1a500*/  BSYNC B0 ;  /* 0x0000000000007941 */ /* 0x000fea0003800000 */
.L_x_440:
[----:B------:R-:W-:Y:S05]  /*1a510*/  EXIT ;  /* 0x000000000000794d */ /* 0x000fea0003800000 */
.L_x_15:
[----:B0-----:R-:W-:-:S04]  /*1a520*/  IMAD.U32 R3, RZ, RZ, UR21 ;  /* 0x00000015ff037e24 */ /* 0x001fc8000f8e00ff */
[----:B------:R0:W1:Y:S03]  /*1a530*/  SYNCS.PHASECHK.TRANS64.TRYWAIT P0, [R3+URZ+-0x8], R0 ;  /* 0xfffff800030075a7 */ /* 0x000066000800017f */
[----:B-1----:R-:W-:Y:S05]  /*1a540*/  @!P0 NANOSLEEP.SYNCS 0x989680 ;  /* 0x009896800000895d */ /* 0x002fea0003900000 */
[----:B------:R-:W1:Y:S02]  /*1a550*/  @!P0 SYNCS.PHASECHK.TRANS64 P0, [R3+URZ+-0x8], R0 ;  /* 0xfffff800030085a7 */ /* 0x000e64000800007f */
[----:B-1----:R-:W-:Y:S05]  /*1a560*/  @!P0 BRA `(.L_x_15) ;  /* 0xfffffffc00ec8947 */ /* 0x002fea000383ffff */
[----:B------:R-:W-:Y:S05]  /*1a570*/  BRA `(.L_x_451) ;  /* 0xfffffe70006c7947 */ /* 0x000fea000383ffff */
.L_x_20:
[----:B--2---:R-:W-:-:S04]  /*1a580*/  IMAD.U32 R3, RZ, RZ, UR4 ;  /* 0x00000004ff037e24 */ /* 0x004fc8000f8e00ff */
[----:B------:R2:W3:Y:S03]  /*1a590*/  SYNCS.PHASECHK.TRANS64.TRYWAIT P0, [R3+URZ], R0 ;  /* 0x00000000030075a7 */ /* 0x0004e6000800017f */
[----:B---3--:R-:W-:Y:S05]  /*1a5a0*/  @!P0 NANOSLEEP.SYNCS 0x989680 ;  /* 0x009896800000895d */ /* 0x008fea0003900000 */
[----:B------:R-:W3:Y:S02]  /*1a5b0*/  @!P0 SYNCS.PHASECHK.TRANS64 P0, [R3+URZ], R0 ;  /* 0x00000000030085a7 */ /* 0x000ee4000800007f */
[----:B---3--:R-:W-:Y:S05]  /*1a5c0*/  @!P0 BRA `(.L_x_20) ;  /* 0xfffffffc00ec8947 */ /* 0x008fea000383ffff */
[----:B------:R-:W-:Y:S05]  /*1a5d0*/  BRA `(.L_x_19) ;  /* 0xfffffe8000d47947 */ /* 0x000fea000383ffff */
.L_x_26:
[----:B-----5:R4:W-:Y:S02]  /*1a5e0*/  STL [R1+0x29c], R0 ;  /* 0x00029c0001007387 */ /* 0x0209e40000100800 */
[----:B----4-:R-:W-:-:S04]  /*1a5f0*/  IMAD.U32 R0, RZ, RZ, UR8 ;  /* 0x00000008ff007e24 */ /* 0x010fc8000f8e00ff */
[----:B------:R4:W0:Y:S03]  /*1a600*/  SYNCS.PHASECHK.TRANS64.TRYWAIT P0, [R0+URZ], R229 ;  /* 0x000000e5000075a7 */ /* 0x000826000800017f */
[----:B0-----:R-:W-:Y:S05]  /*1a610*/  @!P0 NANOSLEEP.SYNCS 0x989680 ;  /* 0x009896800000895d */ /* 0x001fea0003900000 */
[----:B------:R4:W0:Y:S02]  /*1a620*/  @!P0 SYNCS.PHASECHK.TRANS64 P0, [R0+URZ], R229 ;  /* 0x000000e5000085a7 */ /* 0x000824000800007f */
[----:B----4-:R4:W5:Y:S02]  /*1a630*/  LDL.LU R0, [R1+0x29c] ;  /* 0x00029c0001007983 */ /* 0x0109640000300800 */
[----:B0---4-:R-:W-:Y:S05]  /*1a640*/  @!P0 BRA `(.L_x_26) ;  /* 0xfffffffc00e48947 */ /* 0x011fea000383ffff */
[----:B------:R-:W-:Y:S05]  /*1a650*/  BRA `(.L_x_25) ;  /* 0xfffffea400dc7947 */ /* 0x000fea000383ffff */
.L_x_34:
[----:B-1----:R-:W-:-:S04]  /*1a660*/  IMAD.U32 R25, RZ, RZ, UR21 ;  /* 0x00000015ff197e24 */ /* 0x002fc8000f8e00ff */
[----:B------:R1:W4:Y:S03]  /*1a670*/  SYNCS.PHASECHK.TRANS64.TRYWAIT P0, [R25+URZ+0x8], R24 ;  /* 0x00000818190075a7 */ /* 0x000326000800017f */
[----:B----4-:R-:W-:Y:S05]  /*1a680*/  @!P0 NANOSLEEP.SYNCS 0x989680 ;  /* 0x009896800000895d */ /* 0x010fea0003900000 */
[----:B------:R-:W4:Y:S02]  /*1a690*/  @!P0 SYNCS.PHASECHK.TRANS64 P0, [R25+URZ+0x8], R24 ;  /* 0x00000818190085a7 */ /* 0x000f24000800007f */
[----:B----4-:R-:W-:Y:S05]  /*1a6a0*/  @!P0 BRA `(.L_x_34) ;  /* 0xfffffffc00ec8947 */ /* 0x010fea000383ffff */
[----:B------:R-:W-:Y:S05]  /*1a6b0*/  BRA `(.L_x_452) ;  /* 0xfffffef000987947 */ /* 0x000fea000383ffff */
.L_x_427:
[----:B------:R-:W-:Y:S01]  /*1a6c0*/  BSSY B1, `(.L_x_453) ;  /* 0x0000006000017945 */ /* 0x000fe20003800000 */
[----:B------:R-:W-:-:S07]  /*1a6d0*/  IMAD.MOV.U32 R2, RZ, RZ, -0x1 ;  /* 0xffffffffff027424 */ /* 0x000fce00078e00ff */
[----:B------:R-:W-:Y:S05]  /*1a6e0*/  WARPSYNC.COLLECTIVE R2, `(.L_x_454) ;  /* 0x00000000020c7348 */ /* 0x000fea0003c00000 */
[----:B------:R-:W-:Y:S02]  /*1a6f0*/  ELECT P1, UR62, PT ;  /* 0x00000000003e782f */ /* 0x000fe40003820000 */
[----:B------:R-:W-:Y:S01]  /*1a700*/  MOV R2, UR62 ;  /* 0x0000003e00027c02 */ /* 0x000fe20008000f00 */
[----:B------:R-:W-:Y:S10]  /*1a710*/  ENDCOLLECTIVE ;  /* 0x000000000000791b */ /* 0x000ff40003800000 */
.L_x_454:
[----:B------:R-:W-:Y:S05]  /*1a720*/  BSYNC B1 ;  /* 0x0000000000017941 */ /* 0x000fea0003800000 */
.L_x_453:
[----:B------:R-:W-:Y:S05]  /*1a730*/  BRA `(.L_x_455) ;  /* 0xffffffec00287947 */ /* 0x000fea000383ffff */
.L_x_430:
[----:B-1----:R1:W2:Y:S02]  /*1a740*/  SYNCS.PHASECHK.TRANS64.TRYWAIT P1, [R11+URZ+0x40], R4 ;  /* 0x000040040b0075a7 */ /* 0x0022a4000802017f */
[----:B--2---:R-:W-:Y:S05]  /*1a750*/  @!P1 NANOSLEEP.SYNCS 0x989680 ;  /* 0x009896800000995d */ /* 0x004fea0003900000 */
[----:B------:R-:W2:Y:S02]  /*1a760*/  @!P1 SYNCS.PHASECHK.TRANS64 P1, [R11+URZ+0x40], R4 ;  /* 0x000040040b0095a7 */ /* 0x000ea4000802007f */
[----:B--2---:R-:W-:Y:S05]  /*1a770*/  @!P1 BRA `(.L_x_430) ;  /* 0xfffffffc00f09947 */ /* 0x004fea000383ffff */
[----:B------:R-:W-:Y:S05]  /*1a780*/  BRA `(.L_x_456) ;  /* 0xffffffec00647947 */ /* 0x000fea000383ffff */
.L_x_439:
[----:B------:R-:W-:Y:S01]  /*1a790*/  BSSY B0, `(.L_x_457) ;  /* 0x0000006000007945 */ /* 0x000fe20003800000 */
[----:B------:R-:W-:-:S07]  /*1a7a0*/  IMAD.MOV.U32 R2, RZ, RZ, -0x1 ;  /* 0xffffffffff027424 */ /* 0x000fce00078e00ff */
[----:B01----:R-:W-:Y:S05]  /*1a7b0*/  WARPSYNC.COLLECTIVE R2, `(.L_x_458) ;  /* 0x00000000020c7348 */ /* 0x003fea0003c00000 */
[----:B------:R-:W-:Y:S02]  /*1a7c0*/  ELECT P1, UR62, PT ;  /* 0x00000000003e782f */ /* 0x000fe40003820000 */
[----:B------:R-:W-:Y:S01]  /*1a7d0*/  MOV R2, UR62 ;  /* 0x0000003e00027c02 */ /* 0x000fe20008000f00 */
[----:B01----:R-:W-:Y:S10]  /*1a7e0*/  ENDCOLLECTIVE ;  /* 0x000000000000791b */ /* 0x003ff40003800000 */
.L_x_458:
[----:B------:R-:W-:Y:S05]  /*1a7f0*/  BSYNC B0 ;  /* 0x0000000000007941 */ /* 0x000fea0003800000 */
.L_x_457:
[----:B------:R-:W-:Y:S01]  /*1a800*/  PLOP3.LUT P0, PT, P1, PT, PT, 0x80, 0x0 ;  /* 0x000000000000781c */ /* 0x000fe20000f0f070 */
[----:B------:R-:W-:-:S12]  /*1a810*/  BRA `(.L_x_459) ;  /* 0xfffffff400f87947 */ /* 0x000fd8000383ffff */
.L_x_443:
[----:B0-----:R0:W1:Y:S02]  /*1a820*/  SYNCS.PHASECHK.TRANS64.TRYWAIT P0, [R5+URZ], R2 ;  /* 0x00000002050075a7 */ /* 0x001064000800017f */
[----:B-1----:R-:W-:Y:S05]  /*1a830*/  @!P0 NANOSLEEP.SYNCS 0x989680 ;  /* 0x009896800000895d */ /* 0x002fea0003900000 */
[----:B------:R-:W1:Y:S02]  /*1a840*/  @!P0 SYNCS.PHASECHK.TRANS64 P0, [R5+URZ], R2 ;  /* 0x00000002050085a7 */ /* 0x000e64000800007f */
[----:B-1----:R-:W-:Y:S05]  /*1a850*/  @!P0 BRA `(.L_x_443) ;  /* 0xfffffffc00f08947 */ /* 0x002fea000383ffff */
[----:B------:R-:W-:Y:S05]  /*1a860*/  BRA `(.L_x_460) ;  /* 0xfffffff8003c7947 */ /* 0x000fea000383ffff */
.L_x_444:
[----:B0-----:R0:W1:Y:S02]  /*1a870*/  SYNCS.PHASECHK.TRANS64.TRYWAIT P0, [R7+URZ], R4 ;  /* 0x00000004070075a7 */ /* 0x001064000800017f */
[----:B-1----:R-:W-:Y:S05]  /*1a880*/  @!P0 NANOSLEEP.SYNCS 0x989680 ;  /* 0x009896800000895d */ /* 0x002fea0003900000 */
[----:B------:R-:W1:Y:S02]  /*1a890*/  @!P0 SYNCS.PHASECHK.TRANS64 P0, [R7+URZ], R4 ;  /* 0x00000004070085a7 */ /* 0x000e64000800007f */
[----:B-1----:R-:W-:Y:S05]  /*1a8a0*/  @!P0 BRA `(.L_x_444) ;  /* 0xfffffffc00f08947 */ /* 0x002fea000383ffff */
[----:B------:R-:W-:Y:S05]  /*1a8b0*/  BRA `(.L_x_461) ;  /* 0xfffffff8004c7947 */ /* 0x000fea000383ffff */
.L_x_445:
[----:B0-----:R0:W1:Y:S02]  /*1a8c0*/  SYNCS.PHASECHK.TRANS64.TRYWAIT P0, [R6+URZ], R5 ;  /* 0x00000005060075a7 */ /* 0x001064000800017f */
[----:B-1----:R-:W-:Y:S05]  /*1a8d0*/  @!P0 NANOSLEEP.SYNCS 0x989680 ;  /* 0x009896800000895d */ /* 0x002fea0003900000 */
[----:B------:R-:W1:Y:S02]  /*1a8e0*/  @!P0 SYNCS.PHASECHK.TRANS64 P0, [R6+URZ], R5 ;  /* 0x00000005060085a7 */ /* 0x000e64000800007f */
[----:B-1----:R-:W-:Y:S05]  /*1a8f0*/  @!P0 BRA `(.L_x_445) ;  /* 0xfffffffc00f08947 */ /* 0x002fea000383ffff */
[----:B------:R-:W-:Y:S05]  /*1a900*/  BRA `(.L_x_462) ;  /* 0xfffffff8005c7947 */ /* 0x000fea000383ffff */
.L_x_446:
[----:B0-----:R0:W1:Y:S02]  /*1a910*/  SYNCS.PHASECHK.TRANS64.TRYWAIT P0, [R7+URZ], R4 ;  /* 0x00000004070075a7 */ /* 0x001064000800017f */
[----:B-1----:R-:W-:Y:S05]  /*1a920*/  @!P0 NANOSLEEP.SYNCS 0x989680 ;  /* 0x009896800000895d */ /* 0x002fea0003900000 */
[----:B------:R-:W1:Y:S02]  /*1a930*/  @!P0 SYNCS.PHASECHK.TRANS64 P0, [R7+URZ], R4 ;  /* 0x00000004070085a7 */ /* 0x000e64000800007f */
[----:B-1----:R-:W-:Y:S05]  /*1a940*/  @!P0 BRA `(.L_x_446) ;  /* 0xfffffffc00f08947 */ /* 0x002fea000383ffff */
[----:B------:R-:W-:Y:S05]  /*1a950*/  BRA `(.L_x_463) ;  /* 0xfffffff8006c7947 */ /* 0x000fea000383ffff */
.L_x_447:
[----:B0-----:R0:W1:Y:S02]  /*1a960*/  SYNCS.PHASECHK.TRANS64.TRYWAIT P0, [R6+URZ], R5 ;  /* 0x00000005060075a7 */ /* 0x001064000800017f */
[----:B-1----:R-:W-:Y:S05]  /*1a970*/  @!P0 NANOSLEEP.SYNCS 0x989680 ;  /* 0x009896800000895d */ /* 0x002fea0003900000 */
[----:B------:R-:W1:Y:S02]  /*1a980*/  @!P0 SYNCS.PHASECHK.TRANS64 P0, [R6+URZ], R5 ;  /* 0x00000005060085a7 */ /* 0x000e64000800007f */
[----:B-1----:R-:W-:Y:S05]  /*1a990*/  @!P0 BRA `(.L_x_447) ;  /* 0xfffffffc00f08947 */ /* 0x002fea000383ffff */
[----:B------:R-:W-:Y:S05]  /*1a9a0*/  BRA `(.L_x_464) ;  /* 0xfffffff8007c7947 */ /* 0x000fea000383ffff */
.L_x_448:
[----:B0-----:R0:W1:Y:S02]  /*1a9b0*/  SYNCS.PHASECHK.TRANS64.TRYWAIT P0, [R7+URZ], R4 ;  /* 0x00000004070075a7 */ /* 0x001064000800017f */
[----:B-1----:R-:W-:Y:S05]  /*1a9c0*/  @!P0 NANOSLEEP.SYNCS 0x989680 ;  /* 0x009896800000895d */ /* 0x002fea0003900000 */
[----:B------:R-:W1:Y:S02]  /*1a9d0*/  @!P0 SYNCS.PHASECHK.TRANS64 P0, [R7+URZ], R4 ;  /* 0x00000004070085a7 */ /* 0x000e64000800007f */
[----:B-1----:R-:W-:Y:S05]  /*1a9e0*/  @!P0 BRA `(.L_x_448) ;  /* 0xfffffffc00f08947 */ /* 0x002fea000383ffff */
[----:B------:R-:W-:Y:S05]  /*1a9f0*/  BRA `(.L_x_465) ;  /* 0xfffffff8008c7947 */ /* 0x000fea000383ffff */
.L_x_449:
[----:B-1----:R1:W2:Y:S02]  /*1aa00*/  SYNCS.PHASECHK.TRANS64.TRYWAIT P0, [R6+URZ], R5 ;  /* 0x00000005060075a7 */ /* 0x0022a4000800017f */
[----:B--2---:R-:W-:Y:S05]  /*1aa10*/  @!P0 NANOSLEEP.SYNCS 0x989680 ;  /* 0x009896800000895d */ /* 0x004fea0003900000 */
[----:B------:R-:W2:Y:S02]  /*1aa20*/  @!P0 SYNCS.PHASECHK.TRANS64 P0, [R6+URZ], R5 ;  /* 0x00000005060085a7 */ /* 0x000ea4000800007f */
[----:B--2---:R-:W-:Y:S05]  /*1aa30*/  @!P0 BRA `(.L_x_449) ;  /* 0xfffffffc00f08947 */ /* 0x004fea000383ffff */
[----:B------:R-:W-:Y:S05]  /*1aa40*/  BRA `(.L_x_466) ;  /* 0xfffffff800947947 */ /* 0x000fea000383ffff */
.L_x_467:
[----:B------:R-:W-:-:S00]  /*1aa50*/  BRA `(.L_x_467) ;  /* 0xfffffffc00fc7947 */ /* 0x000fc0000383ffff */
[----:B------:R-:W-:-:S00]  /*1aa60*/  NOP ;  /* 0x0000000000007918 */ /* 0x000fc00000000000 */
        /* <DEDUP_REMOVED lines=9> */
.L_x_468:


//--------------------- .nv.shared._ZN7cutlass13device_kernelINS_4gemm6kernel13GemmUniversalIN4cute5tupleIJiiiiEEENS1_10collective13CollectiveMmaINS1_37MainloopSm90TmaGmmaWarpSpecializedFP8ILi8ENS5_IJNS4_1CILi1EEESB_SB_EEENS1_32KernelTmaWarpSpecializedPingpongEEENS5_IJNSA_ILi64EEENSA_ILi384EEESF_EEENS_12float_e4m3_tENS5_IJlSB_lEEESI_SJ_NS4_8TiledMMAINS4_8MMA_AtomIJNS4_4SM904GMMA31MMA_64x192x32_F32E4M3E4M3_SS_TNILNSN_7ScaleInE1ELSP_1EEEEEENS4_6LayoutISC_NS5_IJNSA_ILi0EEEST_ST_EEEEENS5_IJNS4_10UnderscoreESW_SW_EEEEENS4_13SM90_TMA_LOADENS4_14ComposedLayoutINS4_7SwizzleILi2ELi4ELi3EEENS4_18smem_ptr_flag_bitsILi8EEENSS_INS5_IJNSA_ILi8EEESF_EEENS5_IJSF_SB_EEEEEEEvNS4_8identityESZ_S19_vS1A_EENS_8epilogue10collective6detail29Sm90TmaWarpSpecializedAdapterINS1D_15DefaultEpilogueISI_SJ_SJ_NS1C_6thread17LinearCombinationISI_Li1EffLNS1H_9ScaleType4KindE0ELNS_15FloatRoundStyleE2ESI_EENS1_15EpilogueDefaultEEEEEvvEEEEvNT_6ParamsE --------------------------
	.section	.nv.shared._ZN7cutlass13device_kernelINS_4gemm6kernel13GemmUniversalIN4cute5tupleIJiiiiEEENS1_10collective13CollectiveMmaINS1_37MainloopSm90TmaGmmaWarpSpecializedFP8ILi8ENS5_IJNS4_1CILi1EEESB_SB_EEENS1_32KernelTmaWarpSpecializedPingpongEEENS5_IJNSA_ILi64EEENSA_ILi384EEESF_EEENS_12float_e4m3_tENS5_IJlSB_lEEESI_SJ_NS4_8TiledMMAINS4_8MMA_AtomIJNS4_4SM904GMMA31MMA_64x192x32_F32E4M3E4M3_SS_TNILNSN_7ScaleInE1ELSP_1EEEEEENS4_6LayoutISC_NS5_IJNSA_ILi0EEEST_ST_EEEEENS5_IJNS4_10UnderscoreESW_SW_EEEEENS4_13SM90_TMA_LOADENS4_14ComposedLayoutINS4_7SwizzleILi2ELi4ELi3EEENS4_18smem_ptr_flag_bitsILi8EEENSS_INS5_IJNSA_ILi8EEESF_EEENS5_IJSF_SB_EEEEEEEvNS4_8identityESZ_S19_vS1A_EENS_8epilogue10collective6detail29Sm90TmaWarpSpecializedAdapterINS1D_15DefaultEpilogueISI_SJ_SJ_NS1C_6thread17LinearCombinationISI_Li1EffLNS1H_9ScaleType4KindE0ELNS_15FloatRoundStyleE2ESI_EENS1_15EpilogueDefaultEEEEEvvEEEEvNT_6ParamsE,"aw",@nobits
	.sectionflags	@""
	.align	16
	.zero		1024


//--------------------- .nv.shared.reserved.0     --------------------------
	.section	.nv.shared.reserved.0,"aw",@nobits
	.weak		__nv_reservedSMEM_offset_0_alias
	.size		__nv_reservedSMEM_offset_0_alias, 0, 0
	.other		__nv_reservedSMEM_offset_0_alias,@"STO_CUDA_RESERVED_SHARED STV_DEFAULT"
__nv_reservedSMEM_offset_0_alias:
	.zero		0


//--------------------- .nv.global                --------------------------
	.section	.nv.global,"aw",@nobits
.nv.global:
	.type		_ZN39_INTERNAL_46e40da6_4_k_cu_f05a7072_91384cute1_E,@object
	.size		_ZN39_INTERNAL_46e40da6_4_k_cu_f05a7072_91384cute1_E,(_ZN39_INTERNAL_46e40da6_4_k_cu_f05a7072_91384cuda3std3__45__cpo6cbeginE - _ZN39_INTERNAL_46e40da6_4_k_cu_f05a7072_91384cute1_E)
_ZN39_INTERNAL_46e40da6_4_k_cu_f05a7072_91384cute1_E:
	.zero		1
	.type		_ZN39_INTERNAL_46e40da6_4_k_cu_f05a7072_91384cuda3std3__45__cpo6cbeginE,@object
	.size		_ZN39_INTERNAL_46e40da6_4_k_cu_f05a7072_91384cuda3std3__45__cpo6cbeginE,(_ZN39_INTERNAL_46e40da6_4_k_cu_f05a7072_91384cuda3std3__48in_placeE - _ZN39_INTERNAL_46e40da6_4_k_cu_f05a7072_91384cuda3std3__45__cpo6cbeginE)
_ZN39_INTERNAL_46e40da6_4_k_cu_f05a7072_91384cuda3std3__45__cpo6cbeginE:
	.zero		1
	.type		_ZN39_INTERNAL_46e40da6_4_k_cu_f05a7072_91384cuda3std3__48in_placeE,@object
	.size		_ZN39_INTERNAL_46e40da6_4_k_cu_f05a7072_91384cuda3std3__48in_placeE,(_ZN39_INTERNAL_46e40da6_4_k_cu_f05a7072_91384cuda3std6ranges3__45__cpo9iter_moveE - _ZN39_INTERNAL_46e40da6_4_k_cu_f05a7072_91384cuda3std3__48in_placeE)
_ZN39_INTERNAL_46e40da6_4_k_cu_f05a7072_91384cuda3std3__48in_placeE:
	.zero		1
	.type		_ZN39_INTERNAL_46e40da6_4_k_cu_f05a7072_91384cuda3std6ranges3__45__cpo9iter_moveE,@object
	.size		_ZN39_INTERNAL_46e40da6_4_k_cu_f05a7072_91384cuda3std6ranges3__45__cpo9iter_moveE,(_ZN39_INTERNAL_46e40da6_4_k_cu_f05a7072_91384cuda3std3__45__cpo5beginE - _ZN39_INTERNAL_46e40da6_4_k_cu_f05a7072_91384cuda3std6ranges3__45__cpo9iter_moveE)
_ZN39_INTERNAL_46e40da6_4_k_cu_f05a7072_91384cuda3std6ranges3__45__cpo9iter_moveE:
	.zero		1
	.type		_ZN39_INTERNAL_46e40da6_4_k_cu_f05a7072_91384cuda3std3__45__cpo5beginE,@object
	.size		_ZN39_INTERNAL_46e40da6_4_k_cu_f05a7072_91384cuda3std3__45__cpo5beginE,(_ZN39_INTERNAL_46e40da6_4_k_cu_f05a7072_91384cuda3std3__441_GLOBAL__N__46e40da6_4_k_cu_f05a7072_91386ignoreE - _ZN39_INTERNAL_46e40da6_4_k_cu_f05a7072_91384cuda3std3__45__cpo5beginE)
_ZN39_INTERNAL_46e40da6_4_k_cu_f05a7072_91384cuda3std3__45__cpo5beginE:
	.zero		1
	.type		_ZN39_INTERNAL_46e40da6_4_k_cu_f05a7072_91384cuda3std3__441_GLOBAL__N__46e40da6_4_k_cu_f05a7072_91386ignoreE,@object
	.size		_ZN39_INTERNAL_46e40da6_4_k_cu_f05a7072_91384cuda3std3__441_GLOBAL__N__46e40da6_4_k_cu_f05a7072_91386ignoreE,(_ZN39_INTERNAL_46e40da6_4_k_cu_f05a7072_91384cute7productE - _ZN39_INTERNAL_46e40da6_4_k_cu_f05a7072_91384cuda3std3__441_GLOBAL__N__46e40da6_4_k_cu_f05a7072_91386ignoreE)
_ZN39_INTERNAL_46e40da6_4_k_cu_f05a7072_91384cuda3std3__441_GLOBAL__N__46e40da6_4_k_cu_f05a7072_91386ignoreE:
	.zero		1
	.type		_ZN39_INTERNAL_46e40da6_4_k_cu_f05a7072_91384cute7productE,@object
	.size		_ZN39_INTERNAL_46e40da6_4_k_cu_f05a7072_91384cute7productE,(_ZN39_INTERNAL_46e40da6_4_k_cu_f05a7072_91384cuda3std3__45__cpo3endE - _ZN39_INTERNAL_46e40da6_4_k_cu_f05a7072_91384cute7productE)
_ZN39_INTERNAL_46e40da6_4_k_cu_f05a7072_91384cute7productE:
	.zero		1
	.type		_ZN39_INTERNAL_46e40da6_4_k_cu_f05a7072_91384cuda3std3__45__cpo3endE,@object
	.size		_ZN39_INTERNAL_46e40da6_4_k_cu_f05a7072_91384cuda3std3__45__cpo3endE,(_ZN39_INTERNAL_46e40da6_4_k_cu_f05a7072_91384cuda3std3__419piecewise_constructE - _ZN39_INTERNAL_46e40da6_4_k_cu_f05a7072_91384cuda3std3__45__cpo3endE)
_ZN39_INTERNAL_46e40da6_4_k_cu_f05a7072_91384cuda3std3__45__cpo3endE:
	.zero		1
	.type		_ZN39_INTERNAL_46e40da6_4_k_cu_f05a7072_91384cuda3std3__419piecewise_constructE,@object
	.size		_ZN39_INTERNAL_46e40da6_4_k_cu_f05a7072_91384cuda3std3__419piecewise_constructE,(_ZN39_INTERNAL_46e40da6_4_k_cu_f05a7072_91384cuda3std3__45__cpo4cendE - _ZN39_INTERNAL_46e40da6_4_k_cu_f05a7072_91384cuda3std3__419piecewise_constructE)
_ZN39_INTERNAL_46e40da6_4_k_cu_f05a7072_91384cuda3std3__419piecewise_constructE:
	.zero		1
	.type		_ZN39_INTERNAL_46e40da6_4_k_cu_f05a7072_91384cuda3std3__45__cpo4cendE,@object
	.size		_ZN39_INTERNAL_46e40da6_4_k_cu_f05a7072_91384cuda3std3__45__cpo4cendE,(_ZN39_INTERNAL_46e40da6_4_k_cu_f05a7072_91384cuda3std6ranges3__45__cpo4swapE - _ZN39_INTERNAL_46e40da6_4_k_cu_f05a7072_91384cuda3std3__45__cpo4cendE)
_ZN39_INTERNAL_46e40da6_4_k_cu_f05a7072_91384cuda3std3__45__cpo4cendE:
	.zero		1
	.type		_ZN39_INTERNAL_46e40da6_4_k_cu_f05a7072_91384cuda3std6ranges3__45__cpo4swapE,@object
	.size		_ZN39_INTERNAL_46e40da6_4_k_cu_f05a7072_91384cuda3std6ranges3__45__cpo4swapE,(.L_7 - _ZN39_INTERNAL_46e40da6_4_k_cu_f05a7072_91384cuda3std6ranges3__45__cpo4swapE)
_ZN39_INTERNAL_46e40da6_4_k_cu_f05a7072_91384cuda3std6ranges3__45__cpo4swapE:
	.zero		1
.L_7:


//--------------------- .nv.constant0._ZN7cutlass13device_kernelINS_4gemm6kernel13GemmUniversalIN4cute5tupleIJiiiiEEENS1_10collective13CollectiveMmaINS1_37MainloopSm90TmaGmmaWarpSpecializedFP8ILi8ENS5_IJNS4_1CILi1EEESB_SB_EEENS1_32KernelTmaWarpSpecializedPingpongEEENS5_IJNSA_ILi64EEENSA_ILi384EEESF_EEENS_12float_e4m3_tENS5_IJlSB_lEEESI_SJ_NS4_8TiledMMAINS4_8MMA_AtomIJNS4_4SM904GMMA31MMA_64x192x32_F32E4M3E4M3_SS_TNILNSN_7ScaleInE1ELSP_1EEEEEENS4_6LayoutISC_NS5_IJNSA_ILi0EEEST_ST_EEEEENS5_IJNS4_10UnderscoreESW_SW_EEEEENS4_13SM90_TMA_LOADENS4_14ComposedLayoutINS4_7SwizzleILi2ELi4ELi3EEENS4_18smem_ptr_flag_bitsILi8EEENSS_INS5_IJNSA_ILi8EEESF_EEENS5_IJSF_SB_EEEEEEEvNS4_8identityESZ_S19_vS1A_EENS_8epilogue10collective6detail29Sm90TmaWarpSpecializedAdapterINS1D_15DefaultEpilogueISI_SJ_SJ_NS1C_6thread17LinearCombinationISI_Li1EffLNS1H_9ScaleType4KindE0ELNS_15FloatRoundStyleE2ESI_EENS1_15EpilogueDefaultEEEEEvvEEEEvNT_6ParamsE --------------------------
	.section	.nv.constant0._ZN7cutlass13device_kernelINS_4gemm6kernel13GemmUniversalIN4cute5tupleIJiiiiEEENS1_10collective13CollectiveMmaINS1_37MainloopSm90TmaGmmaWarpSpecializedFP8ILi8ENS5_IJNS4_1CILi1EEESB_SB_EEENS1_32KernelTmaWarpSpecializedPingpongEEENS5_IJNSA_ILi64EEENSA_ILi384EEESF_EEENS_12float_e4m3_tENS5_IJlSB_lEEESI_SJ_NS4_8TiledMMAINS4_8MMA_AtomIJNS4_4SM904GMMA31MMA_64x192x32_F32E4M3E4M3_SS_TNILNSN_7ScaleInE1ELSP_1EEEEEENS4_6LayoutISC_NS5_IJNSA_ILi0EEEST_ST_EEEEENS5_IJNS4_10UnderscoreESW_SW_EEEEENS4_13SM90_TMA_LOADENS4_14ComposedLayoutINS4_7SwizzleILi2ELi4ELi3EEENS4_18smem_ptr_flag_bitsILi8EEENSS_INS5_IJNSA_ILi8EEESF_EEENS5_IJSF_SB_EEEEEEEvNS4_8identityESZ_S19_vS1A_EENS_8epilogue10collective6detail29Sm90TmaWarpSpecializedAdapterINS1D_15DefaultEpilogueISI_SJ_SJ_NS1C_6thread17LinearCombinationISI_Li1EffLNS1H_9ScaleType4KindE0ELNS_15FloatRoundStyleE2ESI_EENS1_15EpilogueDefaultEEEEEvvEEEEvNT_6ParamsE,"a",@progbits
	.sectionflags	@""
	.align	4
.nv.constant0._ZN7cutlass13device_kernelINS_4gemm6kernel13GemmUniversalIN4cute5tupleIJiiiiEEENS1_10collective13CollectiveMmaINS1_37MainloopSm90TmaGmmaWarpSpecializedFP8ILi8ENS5_IJNS4_1CILi1EEESB_SB_EEENS1_32KernelTmaWarpSpecializedPingpongEEENS5_IJNSA_ILi64EEENSA_ILi384EEESF_EEENS_12float_e4m3_tENS5_IJlSB_lEEESI_SJ_NS4_8TiledMMAINS4_8MMA_AtomIJNS4_4SM904GMMA31MMA_64x192x32_F32E4M3E4M3_SS_TNILNSN_7ScaleInE1ELSP_1EEEEEENS4_6LayoutISC_NS5_IJNSA_ILi0EEEST_ST_EEEEENS5_IJNS4_10UnderscoreESW_SW_EEEEENS4_13SM90_TMA_LOADENS4_14ComposedLayoutINS4_7SwizzleILi2ELi4ELi3EEENS4_18smem_ptr_flag_bitsILi8EEENSS_INS5_IJNSA_ILi8EEESF_EEENS5_IJSF_SB_EEEEEEEvNS4_8identityESZ_S19_vS1A_EENS_8epilogue10collective6detail29Sm90TmaWarpSpecializedAdapterINS1D_15DefaultEpilogueISI_SJ_SJ_NS1C_6thread17LinearCombinationISI_Li1EffLNS1H_9ScaleType4KindE0ELNS_15FloatRoundStyleE2ESI_EENS1_15EpilogueDefaultEEEEEvvEEEEvNT_6ParamsE:
	.zero		1664


//--------------------- SYMBOLS --------------------------

	.type		.nv.reservedSmem.offset0,@object
	.size		.nv.reservedSmem.offset0,0x4
